//
// Generated by NVIDIA NVVM Compiler
//
// Compiler Build ID: CL-36424714
// Cuda compilation tools, release 13.0, V13.0.88
// Based on NVVM 20.0.0
//

.version 9.0
.target sm_100
.address_size 64

	// .globl	_Z22nqueen_cuda_backTrack2PlPiS0_S0_liiiiii
// _ZZ16sgpu_cuda_kerneliiPjS_S_S_iE4down has been demoted
// _ZZ16sgpu_cuda_kerneliiPjS_S_S_iE4left has been demoted
// _ZZ16sgpu_cuda_kerneliiPjS_S_S_iE5right has been demoted
// _ZZ16sgpu_cuda_kerneliiPjS_S_S_iE6bitmap has been demoted
// _ZZ16sgpu_cuda_kerneliiPjS_S_S_iE3sum has been demoted

.visible .entry _Z22nqueen_cuda_backTrack2PlPiS0_S0_liiiiii(
	.param .u64 .ptr .align 1 _Z22nqueen_cuda_backTrack2PlPiS0_S0_liiiiii_param_0,
	.param .u64 .ptr .align 1 _Z22nqueen_cuda_backTrack2PlPiS0_S0_liiiiii_param_1,
	.param .u64 .ptr .align 1 _Z22nqueen_cuda_backTrack2PlPiS0_S0_liiiiii_param_2,
	.param .u64 .ptr .align 1 _Z22nqueen_cuda_backTrack2PlPiS0_S0_liiiiii_param_3,
	.param .u64 _Z22nqueen_cuda_backTrack2PlPiS0_S0_liiiiii_param_4,
	.param .u32 _Z22nqueen_cuda_backTrack2PlPiS0_S0_liiiiii_param_5,
	.param .u32 _Z22nqueen_cuda_backTrack2PlPiS0_S0_liiiiii_param_6,
	.param .u32 _Z22nqueen_cuda_backTrack2PlPiS0_S0_liiiiii_param_7,
	.param .u32 _Z22nqueen_cuda_backTrack2PlPiS0_S0_liiiiii_param_8,
	.param .u32 _Z22nqueen_cuda_backTrack2PlPiS0_S0_liiiiii_param_9,
	.param .u32 _Z22nqueen_cuda_backTrack2PlPiS0_S0_liiiiii_param_10
)
{
	.local .align 16 .b8 	__local_depot0[400];
	.reg .b64 	%SP;
	.reg .b64 	%SPL;
	.reg .pred 	%p<129>;
	.reg .b32 	%r<1588>;
	.reg .b64 	%rd<164>;

	mov.u64 	%SPL, __local_depot0;
	ld.param.u64 	%rd40, [_Z22nqueen_cuda_backTrack2PlPiS0_S0_liiiiii_param_0];
	ld.param.u64 	%rd41, [_Z22nqueen_cuda_backTrack2PlPiS0_S0_liiiiii_param_1];
	ld.param.u64 	%rd42, [_Z22nqueen_cuda_backTrack2PlPiS0_S0_liiiiii_param_2];
	ld.param.u64 	%rd43, [_Z22nqueen_cuda_backTrack2PlPiS0_S0_liiiiii_param_3];
	ld.param.u32 	%r216, [_Z22nqueen_cuda_backTrack2PlPiS0_S0_liiiiii_param_5];
	ld.param.u32 	%r217, [_Z22nqueen_cuda_backTrack2PlPiS0_S0_liiiiii_param_6];
	ld.param.u32 	%r1587, [_Z22nqueen_cuda_backTrack2PlPiS0_S0_liiiiii_param_7];
	ld.param.u32 	%r1483, [_Z22nqueen_cuda_backTrack2PlPiS0_S0_liiiiii_param_8];
	ld.param.u32 	%r1484, [_Z22nqueen_cuda_backTrack2PlPiS0_S0_liiiiii_param_9];
	ld.param.u32 	%r1485, [_Z22nqueen_cuda_backTrack2PlPiS0_S0_liiiiii_param_10];
	cvta.to.global.u64 	%rd1, %rd40;
	cvta.to.global.u64 	%rd2, %rd42;
	cvta.to.global.u64 	%rd3, %rd43;
	cvta.to.global.u64 	%rd4, %rd41;
	add.u64 	%rd5, %SPL, 0;
	mul.wide.s32 	%rd45, %r216, 4;
	add.s64 	%rd6, %rd4, %rd45;
	add.s32 	%r1, %r216, -1;
	and.b32  	%r2, %r216, 15;
	add.s32 	%r3, %r2, -1;
	and.b32  	%r4, %r216, 7;
	add.s32 	%r5, %r4, -1;
	and.b32  	%r6, %r216, 2147483632;
	and.b32  	%r7, %r216, 3;
	neg.s32 	%r8, %r6;
	mov.u64 	%rd160, %rd5;
	mov.u64 	%rd161, %rd5;
$L__BB0_1:
	or.b32  	%r222, %r1484, %r1483;
	or.b32  	%r223, %r222, %r1485;
	not.b32 	%r224, %r223;
	and.b32  	%r1586, %r217, %r224;
	setp.ne.s32 	%p3, %r1587, %r216;
	@%p3 bra 	$L__BB0_162;
	setp.ne.s32 	%p5, %r1586, 0;
	@%p5 bra 	$L__BB0_159;
	setp.lt.s32 	%p8, %r216, 1;
	mov.b32 	%r225, 0;
	st.global.u32 	[%rd6], %r225;
	mov.b64 	%rd157, 2;
	mov.pred 	%p128, -1;
	mov.pred 	%p127, 0;
	@%p8 bra 	$L__BB0_74;
	setp.lt.u32 	%p9, %r1, 15;
	mov.b32 	%r1487, 0;
	@%p9 bra 	$L__BB0_7;
	add.s64 	%rd156, %rd4, 32;
	add.s64 	%rd155, %rd2, 32;
	mov.u32 	%r1489, %r8;
$L__BB0_6:
	.pragma "nounroll";
	ld.global.u32 	%r227, [%rd156+-32];
	st.global.u32 	[%rd155+-32], %r227;
	ld.global.u32 	%r228, [%rd156+-28];
	st.global.u32 	[%rd155+-28], %r228;
	ld.global.u32 	%r229, [%rd156+-24];
	st.global.u32 	[%rd155+-24], %r229;
	ld.global.u32 	%r230, [%rd156+-20];
	st.global.u32 	[%rd155+-20], %r230;
	ld.global.u32 	%r231, [%rd156+-16];
	st.global.u32 	[%rd155+-16], %r231;
	ld.global.u32 	%r232, [%rd156+-12];
	st.global.u32 	[%rd155+-12], %r232;
	ld.global.u32 	%r233, [%rd156+-8];
	st.global.u32 	[%rd155+-8], %r233;
	ld.global.u32 	%r234, [%rd156+-4];
	st.global.u32 	[%rd155+-4], %r234;
	ld.global.u32 	%r235, [%rd156];
	st.global.u32 	[%rd155], %r235;
	ld.global.u32 	%r236, [%rd156+4];
	st.global.u32 	[%rd155+4], %r236;
	ld.global.u32 	%r237, [%rd156+8];
	st.global.u32 	[%rd155+8], %r237;
	ld.global.u32 	%r238, [%rd156+12];
	st.global.u32 	[%rd155+12], %r238;
	ld.global.u32 	%r239, [%rd156+16];
	st.global.u32 	[%rd155+16], %r239;
	ld.global.u32 	%r240, [%rd156+20];
	st.global.u32 	[%rd155+20], %r240;
	ld.global.u32 	%r241, [%rd156+24];
	st.global.u32 	[%rd155+24], %r241;
	ld.global.u32 	%r242, [%rd156+28];
	st.global.u32 	[%rd155+28], %r242;
	add.s32 	%r1489, %r1489, 16;
	add.s64 	%rd156, %rd156, 64;
	add.s64 	%rd155, %rd155, 64;
	setp.eq.s32 	%p10, %r1489, 0;
	mov.u32 	%r1487, %r6;
	@%p10 bra 	$L__BB0_7;
	bra.uni 	$L__BB0_6;
$L__BB0_7:
	setp.eq.s32 	%p11, %r2, 0;
	@%p11 bra 	$L__BB0_17;
	setp.lt.u32 	%p12, %r3, 7;
	@%p12 bra 	$L__BB0_10;
	mul.wide.u32 	%rd47, %r1487, 4;
	add.s64 	%rd48, %rd4, %rd47;
	ld.global.u32 	%r243, [%rd48];
	add.s64 	%rd49, %rd2, %rd47;
	st.global.u32 	[%rd49], %r243;
	ld.global.u32 	%r244, [%rd48+4];
	st.global.u32 	[%rd49+4], %r244;
	ld.global.u32 	%r245, [%rd48+8];
	st.global.u32 	[%rd49+8], %r245;
	ld.global.u32 	%r246, [%rd48+12];
	st.global.u32 	[%rd49+12], %r246;
	ld.global.u32 	%r247, [%rd48+16];
	st.global.u32 	[%rd49+16], %r247;
	ld.global.u32 	%r248, [%rd48+20];
	st.global.u32 	[%rd49+20], %r248;
	ld.global.u32 	%r249, [%rd48+24];
	st.global.u32 	[%rd49+24], %r249;
	ld.global.u32 	%r250, [%rd48+28];
	st.global.u32 	[%rd49+28], %r250;
	add.s32 	%r1487, %r1487, 8;
$L__BB0_10:
	setp.eq.s32 	%p13, %r4, 0;
	@%p13 bra 	$L__BB0_17;
	setp.lt.u32 	%p14, %r5, 3;
	@%p14 bra 	$L__BB0_13;
	mul.wide.u32 	%rd50, %r1487, 4;
	add.s64 	%rd51, %rd4, %rd50;
	ld.global.u32 	%r251, [%rd51];
	add.s64 	%rd52, %rd2, %rd50;
	st.global.u32 	[%rd52], %r251;
	ld.global.u32 	%r252, [%rd51+4];
	st.global.u32 	[%rd52+4], %r252;
	ld.global.u32 	%r253, [%rd51+8];
	st.global.u32 	[%rd52+8], %r253;
	ld.global.u32 	%r254, [%rd51+12];
	st.global.u32 	[%rd52+12], %r254;
	add.s32 	%r1487, %r1487, 4;
$L__BB0_13:
	setp.eq.s32 	%p15, %r7, 0;
	@%p15 bra 	$L__BB0_17;
	setp.eq.s32 	%p16, %r7, 1;
	mul.wide.u32 	%rd53, %r1487, 4;
	add.s64 	%rd11, %rd4, %rd53;
	ld.global.u32 	%r255, [%rd11];
	add.s64 	%rd12, %rd2, %rd53;
	st.global.u32 	[%rd12], %r255;
	@%p16 bra 	$L__BB0_17;
	setp.eq.s32 	%p17, %r7, 2;
	ld.global.u32 	%r256, [%rd11+4];
	st.global.u32 	[%rd12+4], %r256;
	@%p17 bra 	$L__BB0_17;
	ld.global.u32 	%r257, [%rd11+8];
	st.global.u32 	[%rd12+8], %r257;
$L__BB0_17:
	mov.b32 	%r1490, 0;
$L__BB0_18:
	mov.b32 	%r1497, 0;
	mov.u32 	%r1502, %r1497;
	@%p9 bra 	$L__BB0_21;
	mov.b32 	%r1491, 0;
	mov.u32 	%r1502, %r1491;
$L__BB0_20:
	.pragma "nounroll";
	mul.wide.u32 	%rd54, %r1491, 4;
	add.s64 	%rd55, %rd2, %rd54;
	ld.global.u32 	%r262, [%rd55];
	shr.u32 	%r263, %r262, %r1490;
	and.b32  	%r264, %r263, 1;
	not.b32 	%r265, %r1491;
	add.s32 	%r266, %r216, %r265;
	shl.b32 	%r267, %r264, %r266;
	or.b32  	%r268, %r267, %r1502;
	ld.global.u32 	%r269, [%rd55+4];
	shr.u32 	%r270, %r269, %r1490;
	and.b32  	%r271, %r270, 1;
	sub.s32 	%r272, %r216, %r1491;
	add.s32 	%r273, %r272, -2;
	shl.b32 	%r274, %r271, %r273;
	or.b32  	%r275, %r274, %r268;
	ld.global.u32 	%r276, [%rd55+8];
	shr.u32 	%r277, %r276, %r1490;
	and.b32  	%r278, %r277, 1;
	add.s32 	%r279, %r272, -3;
	shl.b32 	%r280, %r278, %r279;
	or.b32  	%r281, %r280, %r275;
	ld.global.u32 	%r282, [%rd55+12];
	shr.u32 	%r283, %r282, %r1490;
	and.b32  	%r284, %r283, 1;
	add.s32 	%r285, %r272, -4;
	shl.b32 	%r286, %r284, %r285;
	or.b32  	%r287, %r286, %r281;
	ld.global.u32 	%r288, [%rd55+16];
	shr.u32 	%r289, %r288, %r1490;
	and.b32  	%r290, %r289, 1;
	add.s32 	%r291, %r272, -5;
	shl.b32 	%r292, %r290, %r291;
	or.b32  	%r293, %r292, %r287;
	ld.global.u32 	%r294, [%rd55+20];
	shr.u32 	%r295, %r294, %r1490;
	and.b32  	%r296, %r295, 1;
	add.s32 	%r297, %r272, -6;
	shl.b32 	%r298, %r296, %r297;
	or.b32  	%r299, %r298, %r293;
	ld.global.u32 	%r300, [%rd55+24];
	shr.u32 	%r301, %r300, %r1490;
	and.b32  	%r302, %r301, 1;
	add.s32 	%r303, %r272, -7;
	shl.b32 	%r304, %r302, %r303;
	or.b32  	%r305, %r304, %r299;
	ld.global.u32 	%r306, [%rd55+28];
	shr.u32 	%r307, %r306, %r1490;
	and.b32  	%r308, %r307, 1;
	add.s32 	%r309, %r272, -8;
	shl.b32 	%r310, %r308, %r309;
	or.b32  	%r311, %r310, %r305;
	ld.global.u32 	%r312, [%rd55+32];
	shr.u32 	%r313, %r312, %r1490;
	and.b32  	%r314, %r313, 1;
	add.s32 	%r315, %r272, -9;
	shl.b32 	%r316, %r314, %r315;
	or.b32  	%r317, %r316, %r311;
	ld.global.u32 	%r318, [%rd55+36];
	shr.u32 	%r319, %r318, %r1490;
	and.b32  	%r320, %r319, 1;
	add.s32 	%r321, %r272, -10;
	shl.b32 	%r322, %r320, %r321;
	or.b32  	%r323, %r322, %r317;
	ld.global.u32 	%r324, [%rd55+40];
	shr.u32 	%r325, %r324, %r1490;
	and.b32  	%r326, %r325, 1;
	add.s32 	%r327, %r272, -11;
	shl.b32 	%r328, %r326, %r327;
	or.b32  	%r329, %r328, %r323;
	ld.global.u32 	%r330, [%rd55+44];
	shr.u32 	%r331, %r330, %r1490;
	and.b32  	%r332, %r331, 1;
	add.s32 	%r333, %r272, -12;
	shl.b32 	%r334, %r332, %r333;
	or.b32  	%r335, %r334, %r329;
	ld.global.u32 	%r336, [%rd55+48];
	shr.u32 	%r337, %r336, %r1490;
	and.b32  	%r338, %r337, 1;
	add.s32 	%r339, %r272, -13;
	shl.b32 	%r340, %r338, %r339;
	or.b32  	%r341, %r340, %r335;
	ld.global.u32 	%r342, [%rd55+52];
	shr.u32 	%r343, %r342, %r1490;
	and.b32  	%r344, %r343, 1;
	add.s32 	%r345, %r272, -14;
	shl.b32 	%r346, %r344, %r345;
	or.b32  	%r347, %r346, %r341;
	ld.global.u32 	%r348, [%rd55+56];
	shr.u32 	%r349, %r348, %r1490;
	and.b32  	%r350, %r349, 1;
	add.s32 	%r351, %r272, -15;
	shl.b32 	%r352, %r350, %r351;
	or.b32  	%r353, %r352, %r347;
	ld.global.u32 	%r354, [%rd55+60];
	shr.u32 	%r355, %r354, %r1490;
	and.b32  	%r356, %r355, 1;
	add.s32 	%r357, %r272, -16;
	shl.b32 	%r358, %r356, %r357;
	or.b32  	%r1502, %r358, %r353;
	add.s32 	%r1491, %r1491, 16;
	setp.ne.s32 	%p19, %r1491, %r6;
	mov.u32 	%r1497, %r6;
	@%p19 bra 	$L__BB0_20;
$L__BB0_21:
	@%p11 bra 	$L__BB0_31;
	setp.lt.u32 	%p21, %r3, 7;
	@%p21 bra 	$L__BB0_24;
	mul.wide.u32 	%rd56, %r1497, 4;
	add.s64 	%rd57, %rd2, %rd56;
	ld.global.u32 	%r360, [%rd57];
	shr.u32 	%r361, %r360, %r1490;
	and.b32  	%r362, %r361, 1;
	not.b32 	%r363, %r1497;
	add.s32 	%r364, %r216, %r363;
	shl.b32 	%r365, %r362, %r364;
	ld.global.u32 	%r366, [%rd57+4];
	shr.u32 	%r367, %r366, %r1490;
	and.b32  	%r368, %r367, 1;
	sub.s32 	%r369, %r216, %r1497;
	add.s32 	%r370, %r369, -2;
	shl.b32 	%r371, %r368, %r370;
	or.b32  	%r372, %r365, %r371;
	ld.global.u32 	%r373, [%rd57+8];
	shr.u32 	%r374, %r373, %r1490;
	and.b32  	%r375, %r374, 1;
	add.s32 	%r376, %r369, -3;
	shl.b32 	%r377, %r375, %r376;
	or.b32  	%r378, %r372, %r377;
	ld.global.u32 	%r379, [%rd57+12];
	shr.u32 	%r380, %r379, %r1490;
	and.b32  	%r381, %r380, 1;
	add.s32 	%r382, %r369, -4;
	shl.b32 	%r383, %r381, %r382;
	or.b32  	%r384, %r378, %r383;
	ld.global.u32 	%r385, [%rd57+16];
	shr.u32 	%r386, %r385, %r1490;
	and.b32  	%r387, %r386, 1;
	add.s32 	%r388, %r369, -5;
	shl.b32 	%r389, %r387, %r388;
	or.b32  	%r390, %r384, %r389;
	ld.global.u32 	%r391, [%rd57+20];
	shr.u32 	%r392, %r391, %r1490;
	and.b32  	%r393, %r392, 1;
	add.s32 	%r394, %r369, -6;
	shl.b32 	%r395, %r393, %r394;
	or.b32  	%r396, %r390, %r395;
	ld.global.u32 	%r397, [%rd57+24];
	shr.u32 	%r398, %r397, %r1490;
	and.b32  	%r399, %r398, 1;
	add.s32 	%r400, %r369, -7;
	shl.b32 	%r401, %r399, %r400;
	or.b32  	%r402, %r396, %r401;
	ld.global.u32 	%r403, [%rd57+28];
	shr.u32 	%r404, %r403, %r1490;
	and.b32  	%r405, %r404, 1;
	add.s32 	%r406, %r369, -8;
	shl.b32 	%r407, %r405, %r406;
	or.b32  	%r408, %r402, %r407;
	or.b32  	%r1502, %r408, %r1502;
	add.s32 	%r1497, %r1497, 8;
$L__BB0_24:
	setp.eq.s32 	%p22, %r4, 0;
	@%p22 bra 	$L__BB0_31;
	setp.lt.u32 	%p23, %r5, 3;
	@%p23 bra 	$L__BB0_27;
	mul.wide.u32 	%rd58, %r1497, 4;
	add.s64 	%rd59, %rd2, %rd58;
	ld.global.u32 	%r410, [%rd59];
	shr.u32 	%r411, %r410, %r1490;
	and.b32  	%r412, %r411, 1;
	not.b32 	%r413, %r1497;
	add.s32 	%r414, %r216, %r413;
	shl.b32 	%r415, %r412, %r414;
	ld.global.u32 	%r416, [%rd59+4];
	shr.u32 	%r417, %r416, %r1490;
	and.b32  	%r418, %r417, 1;
	sub.s32 	%r419, %r216, %r1497;
	add.s32 	%r420, %r419, -2;
	shl.b32 	%r421, %r418, %r420;
	or.b32  	%r422, %r415, %r421;
	ld.global.u32 	%r423, [%rd59+8];
	shr.u32 	%r424, %r423, %r1490;
	and.b32  	%r425, %r424, 1;
	add.s32 	%r426, %r419, -3;
	shl.b32 	%r427, %r425, %r426;
	or.b32  	%r428, %r422, %r427;
	ld.global.u32 	%r429, [%rd59+12];
	shr.u32 	%r430, %r429, %r1490;
	and.b32  	%r431, %r430, 1;
	add.s32 	%r432, %r419, -4;
	shl.b32 	%r433, %r431, %r432;
	or.b32  	%r434, %r428, %r433;
	or.b32  	%r1502, %r434, %r1502;
	add.s32 	%r1497, %r1497, 4;
$L__BB0_27:
	setp.eq.s32 	%p24, %r7, 0;
	@%p24 bra 	$L__BB0_31;
	setp.eq.s32 	%p25, %r7, 1;
	mul.wide.u32 	%rd60, %r1497, 4;
	add.s64 	%rd17, %rd2, %rd60;
	ld.global.u32 	%r435, [%rd17];
	shr.u32 	%r436, %r435, %r1490;
	and.b32  	%r437, %r436, 1;
	not.b32 	%r438, %r1497;
	add.s32 	%r439, %r216, %r438;
	shl.b32 	%r440, %r437, %r439;
	or.b32  	%r1502, %r440, %r1502;
	@%p25 bra 	$L__BB0_31;
	setp.eq.s32 	%p26, %r7, 2;
	ld.global.u32 	%r441, [%rd17+4];
	shr.u32 	%r442, %r441, %r1490;
	and.b32  	%r443, %r442, 1;
	sub.s32 	%r40, %r216, %r1497;
	add.s32 	%r444, %r40, -2;
	shl.b32 	%r445, %r443, %r444;
	or.b32  	%r1502, %r445, %r1502;
	@%p26 bra 	$L__BB0_31;
	ld.global.u32 	%r446, [%rd17+8];
	shr.u32 	%r447, %r446, %r1490;
	and.b32  	%r448, %r447, 1;
	add.s32 	%r449, %r40, -3;
	shl.b32 	%r450, %r448, %r449;
	or.b32  	%r1502, %r450, %r1502;
$L__BB0_31:
	mul.wide.u32 	%rd61, %r1490, 4;
	add.s64 	%rd62, %rd3, %rd61;
	st.global.u32 	[%rd62], %r1502;
	add.s32 	%r1490, %r1490, 1;
	setp.ne.s32 	%p27, %r1490, %r216;
	@%p27 bra 	$L__BB0_18;
	mov.b32 	%r1503, 0;
	bra.uni 	$L__BB0_34;
$L__BB0_33:
	add.s32 	%r1503, %r1503, 1;
	setp.eq.s32 	%p63, %r1503, %r216;
	@%p63 bra 	$L__BB0_74;
$L__BB0_34:
	mul.wide.u32 	%rd63, %r1503, 4;
	add.s64 	%rd64, %rd4, %rd63;
	ld.global.u32 	%r452, [%rd64];
	add.s64 	%rd65, %rd3, %rd63;
	ld.global.u32 	%r453, [%rd65];
	sub.s32 	%r47, %r452, %r453;
	setp.eq.s32 	%p28, %r47, 0;
	@%p28 bra 	$L__BB0_33;
	setp.gt.s32 	%p29, %r47, 0;
	@%p29 bra 	$L__BB0_159;
	mov.b32 	%r1504, 0;
$L__BB0_37:
	mov.b32 	%r1511, 0;
	mov.u32 	%r1516, %r1511;
	@%p9 bra 	$L__BB0_40;
	mov.b32 	%r1505, 0;
	mov.u32 	%r1516, %r1505;
$L__BB0_39:
	.pragma "nounroll";
	mul.wide.u32 	%rd66, %r1505, 4;
	add.s64 	%rd67, %rd3, %rd66;
	ld.global.u32 	%r458, [%rd67];
	shr.u32 	%r459, %r458, %r1504;
	and.b32  	%r460, %r459, 1;
	not.b32 	%r461, %r1505;
	add.s32 	%r462, %r216, %r461;
	shl.b32 	%r463, %r460, %r462;
	or.b32  	%r464, %r463, %r1516;
	ld.global.u32 	%r465, [%rd67+4];
	shr.u32 	%r466, %r465, %r1504;
	and.b32  	%r467, %r466, 1;
	sub.s32 	%r468, %r216, %r1505;
	add.s32 	%r469, %r468, -2;
	shl.b32 	%r470, %r467, %r469;
	or.b32  	%r471, %r470, %r464;
	ld.global.u32 	%r472, [%rd67+8];
	shr.u32 	%r473, %r472, %r1504;
	and.b32  	%r474, %r473, 1;
	add.s32 	%r475, %r468, -3;
	shl.b32 	%r476, %r474, %r475;
	or.b32  	%r477, %r476, %r471;
	ld.global.u32 	%r478, [%rd67+12];
	shr.u32 	%r479, %r478, %r1504;
	and.b32  	%r480, %r479, 1;
	add.s32 	%r481, %r468, -4;
	shl.b32 	%r482, %r480, %r481;
	or.b32  	%r483, %r482, %r477;
	ld.global.u32 	%r484, [%rd67+16];
	shr.u32 	%r485, %r484, %r1504;
	and.b32  	%r486, %r485, 1;
	add.s32 	%r487, %r468, -5;
	shl.b32 	%r488, %r486, %r487;
	or.b32  	%r489, %r488, %r483;
	ld.global.u32 	%r490, [%rd67+20];
	shr.u32 	%r491, %r490, %r1504;
	and.b32  	%r492, %r491, 1;
	add.s32 	%r493, %r468, -6;
	shl.b32 	%r494, %r492, %r493;
	or.b32  	%r495, %r494, %r489;
	ld.global.u32 	%r496, [%rd67+24];
	shr.u32 	%r497, %r496, %r1504;
	and.b32  	%r498, %r497, 1;
	add.s32 	%r499, %r468, -7;
	shl.b32 	%r500, %r498, %r499;
	or.b32  	%r501, %r500, %r495;
	ld.global.u32 	%r502, [%rd67+28];
	shr.u32 	%r503, %r502, %r1504;
	and.b32  	%r504, %r503, 1;
	add.s32 	%r505, %r468, -8;
	shl.b32 	%r506, %r504, %r505;
	or.b32  	%r507, %r506, %r501;
	ld.global.u32 	%r508, [%rd67+32];
	shr.u32 	%r509, %r508, %r1504;
	and.b32  	%r510, %r509, 1;
	add.s32 	%r511, %r468, -9;
	shl.b32 	%r512, %r510, %r511;
	or.b32  	%r513, %r512, %r507;
	ld.global.u32 	%r514, [%rd67+36];
	shr.u32 	%r515, %r514, %r1504;
	and.b32  	%r516, %r515, 1;
	add.s32 	%r517, %r468, -10;
	shl.b32 	%r518, %r516, %r517;
	or.b32  	%r519, %r518, %r513;
	ld.global.u32 	%r520, [%rd67+40];
	shr.u32 	%r521, %r520, %r1504;
	and.b32  	%r522, %r521, 1;
	add.s32 	%r523, %r468, -11;
	shl.b32 	%r524, %r522, %r523;
	or.b32  	%r525, %r524, %r519;
	ld.global.u32 	%r526, [%rd67+44];
	shr.u32 	%r527, %r526, %r1504;
	and.b32  	%r528, %r527, 1;
	add.s32 	%r529, %r468, -12;
	shl.b32 	%r530, %r528, %r529;
	or.b32  	%r531, %r530, %r525;
	ld.global.u32 	%r532, [%rd67+48];
	shr.u32 	%r533, %r532, %r1504;
	and.b32  	%r534, %r533, 1;
	add.s32 	%r535, %r468, -13;
	shl.b32 	%r536, %r534, %r535;
	or.b32  	%r537, %r536, %r531;
	ld.global.u32 	%r538, [%rd67+52];
	shr.u32 	%r539, %r538, %r1504;
	and.b32  	%r540, %r539, 1;
	add.s32 	%r541, %r468, -14;
	shl.b32 	%r542, %r540, %r541;
	or.b32  	%r543, %r542, %r537;
	ld.global.u32 	%r544, [%rd67+56];
	shr.u32 	%r545, %r544, %r1504;
	and.b32  	%r546, %r545, 1;
	add.s32 	%r547, %r468, -15;
	shl.b32 	%r548, %r546, %r547;
	or.b32  	%r549, %r548, %r543;
	ld.global.u32 	%r550, [%rd67+60];
	shr.u32 	%r551, %r550, %r1504;
	and.b32  	%r552, %r551, 1;
	add.s32 	%r553, %r468, -16;
	shl.b32 	%r554, %r552, %r553;
	or.b32  	%r1516, %r554, %r549;
	add.s32 	%r1505, %r1505, 16;
	setp.ne.s32 	%p31, %r1505, %r6;
	mov.u32 	%r1511, %r6;
	@%p31 bra 	$L__BB0_39;
$L__BB0_40:
	@%p11 bra 	$L__BB0_50;
	setp.lt.u32 	%p33, %r3, 7;
	@%p33 bra 	$L__BB0_43;
	mul.wide.u32 	%rd68, %r1511, 4;
	add.s64 	%rd69, %rd3, %rd68;
	ld.global.u32 	%r556, [%rd69];
	shr.u32 	%r557, %r556, %r1504;
	and.b32  	%r558, %r557, 1;
	not.b32 	%r559, %r1511;
	add.s32 	%r560, %r216, %r559;
	shl.b32 	%r561, %r558, %r560;
	ld.global.u32 	%r562, [%rd69+4];
	shr.u32 	%r563, %r562, %r1504;
	and.b32  	%r564, %r563, 1;
	sub.s32 	%r565, %r216, %r1511;
	add.s32 	%r566, %r565, -2;
	shl.b32 	%r567, %r564, %r566;
	or.b32  	%r568, %r561, %r567;
	ld.global.u32 	%r569, [%rd69+8];
	shr.u32 	%r570, %r569, %r1504;
	and.b32  	%r571, %r570, 1;
	add.s32 	%r572, %r565, -3;
	shl.b32 	%r573, %r571, %r572;
	or.b32  	%r574, %r568, %r573;
	ld.global.u32 	%r575, [%rd69+12];
	shr.u32 	%r576, %r575, %r1504;
	and.b32  	%r577, %r576, 1;
	add.s32 	%r578, %r565, -4;
	shl.b32 	%r579, %r577, %r578;
	or.b32  	%r580, %r574, %r579;
	ld.global.u32 	%r581, [%rd69+16];
	shr.u32 	%r582, %r581, %r1504;
	and.b32  	%r583, %r582, 1;
	add.s32 	%r584, %r565, -5;
	shl.b32 	%r585, %r583, %r584;
	or.b32  	%r586, %r580, %r585;
	ld.global.u32 	%r587, [%rd69+20];
	shr.u32 	%r588, %r587, %r1504;
	and.b32  	%r589, %r588, 1;
	add.s32 	%r590, %r565, -6;
	shl.b32 	%r591, %r589, %r590;
	or.b32  	%r592, %r586, %r591;
	ld.global.u32 	%r593, [%rd69+24];
	shr.u32 	%r594, %r593, %r1504;
	and.b32  	%r595, %r594, 1;
	add.s32 	%r596, %r565, -7;
	shl.b32 	%r597, %r595, %r596;
	or.b32  	%r598, %r592, %r597;
	ld.global.u32 	%r599, [%rd69+28];
	shr.u32 	%r600, %r599, %r1504;
	and.b32  	%r601, %r600, 1;
	add.s32 	%r602, %r565, -8;
	shl.b32 	%r603, %r601, %r602;
	or.b32  	%r604, %r598, %r603;
	or.b32  	%r1516, %r604, %r1516;
	add.s32 	%r1511, %r1511, 8;
$L__BB0_43:
	setp.eq.s32 	%p34, %r4, 0;
	@%p34 bra 	$L__BB0_50;
	setp.lt.u32 	%p35, %r5, 3;
	@%p35 bra 	$L__BB0_46;
	mul.wide.u32 	%rd70, %r1511, 4;
	add.s64 	%rd71, %rd3, %rd70;
	ld.global.u32 	%r606, [%rd71];
	shr.u32 	%r607, %r606, %r1504;
	and.b32  	%r608, %r607, 1;
	not.b32 	%r609, %r1511;
	add.s32 	%r610, %r216, %r609;
	shl.b32 	%r611, %r608, %r610;
	ld.global.u32 	%r612, [%rd71+4];
	shr.u32 	%r613, %r612, %r1504;
	and.b32  	%r614, %r613, 1;
	sub.s32 	%r615, %r216, %r1511;
	add.s32 	%r616, %r615, -2;
	shl.b32 	%r617, %r614, %r616;
	or.b32  	%r618, %r611, %r617;
	ld.global.u32 	%r619, [%rd71+8];
	shr.u32 	%r620, %r619, %r1504;
	and.b32  	%r621, %r620, 1;
	add.s32 	%r622, %r615, -3;
	shl.b32 	%r623, %r621, %r622;
	or.b32  	%r624, %r618, %r623;
	ld.global.u32 	%r625, [%rd71+12];
	shr.u32 	%r626, %r625, %r1504;
	and.b32  	%r627, %r626, 1;
	add.s32 	%r628, %r615, -4;
	shl.b32 	%r629, %r627, %r628;
	or.b32  	%r630, %r624, %r629;
	or.b32  	%r1516, %r630, %r1516;
	add.s32 	%r1511, %r1511, 4;
$L__BB0_46:
	setp.eq.s32 	%p36, %r7, 0;
	@%p36 bra 	$L__BB0_50;
	setp.eq.s32 	%p37, %r7, 1;
	mul.wide.u32 	%rd72, %r1511, 4;
	add.s64 	%rd18, %rd3, %rd72;
	ld.global.u32 	%r631, [%rd18];
	shr.u32 	%r632, %r631, %r1504;
	and.b32  	%r633, %r632, 1;
	not.b32 	%r634, %r1511;
	add.s32 	%r635, %r216, %r634;
	shl.b32 	%r636, %r633, %r635;
	or.b32  	%r1516, %r636, %r1516;
	@%p37 bra 	$L__BB0_50;
	setp.eq.s32 	%p38, %r7, 2;
	ld.global.u32 	%r637, [%rd18+4];
	shr.u32 	%r638, %r637, %r1504;
	and.b32  	%r639, %r638, 1;
	sub.s32 	%r67, %r216, %r1511;
	add.s32 	%r640, %r67, -2;
	shl.b32 	%r641, %r639, %r640;
	or.b32  	%r1516, %r641, %r1516;
	@%p38 bra 	$L__BB0_50;
	ld.global.u32 	%r642, [%rd18+8];
	shr.u32 	%r643, %r642, %r1504;
	and.b32  	%r644, %r643, 1;
	add.s32 	%r645, %r67, -3;
	shl.b32 	%r646, %r644, %r645;
	or.b32  	%r1516, %r646, %r1516;
$L__BB0_50:
	mul.wide.u32 	%rd73, %r1504, 4;
	add.s64 	%rd74, %rd2, %rd73;
	st.global.u32 	[%rd74], %r1516;
	add.s32 	%r1504, %r1504, 1;
	setp.ne.s32 	%p39, %r1504, %r216;
	@%p39 bra 	$L__BB0_37;
	mov.b32 	%r1517, 0;
	bra.uni 	$L__BB0_53;
$L__BB0_52:
	add.s32 	%r1517, %r1517, 1;
	setp.eq.s32 	%p60, %r1517, %r216;
	mov.b64 	%rd157, 4;
	mov.pred 	%p127, -1;
	mov.pred 	%p128, %p127;
	@%p60 bra 	$L__BB0_74;
$L__BB0_53:
	mul.wide.u32 	%rd75, %r1517, 4;
	add.s64 	%rd76, %rd4, %rd75;
	ld.global.u32 	%r648, [%rd76];
	add.s64 	%rd77, %rd2, %rd75;
	ld.global.u32 	%r649, [%rd77];
	sub.s32 	%r74, %r648, %r649;
	setp.eq.s32 	%p40, %r74, 0;
	@%p40 bra 	$L__BB0_52;
	setp.gt.s32 	%p41, %r74, 0;
	@%p41 bra 	$L__BB0_159;
	mov.b32 	%r1518, 0;
$L__BB0_56:
	mov.b32 	%r1525, 0;
	mov.u32 	%r1530, %r1525;
	@%p9 bra 	$L__BB0_59;
	mov.b32 	%r1519, 0;
	mov.u32 	%r1530, %r1519;
$L__BB0_58:
	.pragma "nounroll";
	mul.wide.u32 	%rd78, %r1519, 4;
	add.s64 	%rd79, %rd2, %rd78;
	ld.global.u32 	%r654, [%rd79];
	shr.u32 	%r655, %r654, %r1518;
	and.b32  	%r656, %r655, 1;
	not.b32 	%r657, %r1519;
	add.s32 	%r658, %r216, %r657;
	shl.b32 	%r659, %r656, %r658;
	or.b32  	%r660, %r659, %r1530;
	ld.global.u32 	%r661, [%rd79+4];
	shr.u32 	%r662, %r661, %r1518;
	and.b32  	%r663, %r662, 1;
	sub.s32 	%r664, %r216, %r1519;
	add.s32 	%r665, %r664, -2;
	shl.b32 	%r666, %r663, %r665;
	or.b32  	%r667, %r666, %r660;
	ld.global.u32 	%r668, [%rd79+8];
	shr.u32 	%r669, %r668, %r1518;
	and.b32  	%r670, %r669, 1;
	add.s32 	%r671, %r664, -3;
	shl.b32 	%r672, %r670, %r671;
	or.b32  	%r673, %r672, %r667;
	ld.global.u32 	%r674, [%rd79+12];
	shr.u32 	%r675, %r674, %r1518;
	and.b32  	%r676, %r675, 1;
	add.s32 	%r677, %r664, -4;
	shl.b32 	%r678, %r676, %r677;
	or.b32  	%r679, %r678, %r673;
	ld.global.u32 	%r680, [%rd79+16];
	shr.u32 	%r681, %r680, %r1518;
	and.b32  	%r682, %r681, 1;
	add.s32 	%r683, %r664, -5;
	shl.b32 	%r684, %r682, %r683;
	or.b32  	%r685, %r684, %r679;
	ld.global.u32 	%r686, [%rd79+20];
	shr.u32 	%r687, %r686, %r1518;
	and.b32  	%r688, %r687, 1;
	add.s32 	%r689, %r664, -6;
	shl.b32 	%r690, %r688, %r689;
	or.b32  	%r691, %r690, %r685;
	ld.global.u32 	%r692, [%rd79+24];
	shr.u32 	%r693, %r692, %r1518;
	and.b32  	%r694, %r693, 1;
	add.s32 	%r695, %r664, -7;
	shl.b32 	%r696, %r694, %r695;
	or.b32  	%r697, %r696, %r691;
	ld.global.u32 	%r698, [%rd79+28];
	shr.u32 	%r699, %r698, %r1518;
	and.b32  	%r700, %r699, 1;
	add.s32 	%r701, %r664, -8;
	shl.b32 	%r702, %r700, %r701;
	or.b32  	%r703, %r702, %r697;
	ld.global.u32 	%r704, [%rd79+32];
	shr.u32 	%r705, %r704, %r1518;
	and.b32  	%r706, %r705, 1;
	add.s32 	%r707, %r664, -9;
	shl.b32 	%r708, %r706, %r707;
	or.b32  	%r709, %r708, %r703;
	ld.global.u32 	%r710, [%rd79+36];
	shr.u32 	%r711, %r710, %r1518;
	and.b32  	%r712, %r711, 1;
	add.s32 	%r713, %r664, -10;
	shl.b32 	%r714, %r712, %r713;
	or.b32  	%r715, %r714, %r709;
	ld.global.u32 	%r716, [%rd79+40];
	shr.u32 	%r717, %r716, %r1518;
	and.b32  	%r718, %r717, 1;
	add.s32 	%r719, %r664, -11;
	shl.b32 	%r720, %r718, %r719;
	or.b32  	%r721, %r720, %r715;
	ld.global.u32 	%r722, [%rd79+44];
	shr.u32 	%r723, %r722, %r1518;
	and.b32  	%r724, %r723, 1;
	add.s32 	%r725, %r664, -12;
	shl.b32 	%r726, %r724, %r725;
	or.b32  	%r727, %r726, %r721;
	ld.global.u32 	%r728, [%rd79+48];
	shr.u32 	%r729, %r728, %r1518;
	and.b32  	%r730, %r729, 1;
	add.s32 	%r731, %r664, -13;
	shl.b32 	%r732, %r730, %r731;
	or.b32  	%r733, %r732, %r727;
	ld.global.u32 	%r734, [%rd79+52];
	shr.u32 	%r735, %r734, %r1518;
	and.b32  	%r736, %r735, 1;
	add.s32 	%r737, %r664, -14;
	shl.b32 	%r738, %r736, %r737;
	or.b32  	%r739, %r738, %r733;
	ld.global.u32 	%r740, [%rd79+56];
	shr.u32 	%r741, %r740, %r1518;
	and.b32  	%r742, %r741, 1;
	add.s32 	%r743, %r664, -15;
	shl.b32 	%r744, %r742, %r743;
	or.b32  	%r745, %r744, %r739;
	ld.global.u32 	%r746, [%rd79+60];
	shr.u32 	%r747, %r746, %r1518;
	and.b32  	%r748, %r747, 1;
	add.s32 	%r749, %r664, -16;
	shl.b32 	%r750, %r748, %r749;
	or.b32  	%r1530, %r750, %r745;
	add.s32 	%r1519, %r1519, 16;
	setp.ne.s32 	%p43, %r1519, %r6;
	mov.u32 	%r1525, %r6;
	@%p43 bra 	$L__BB0_58;
$L__BB0_59:
	@%p11 bra 	$L__BB0_69;
	setp.lt.u32 	%p45, %r3, 7;
	@%p45 bra 	$L__BB0_62;
	mul.wide.u32 	%rd80, %r1525, 4;
	add.s64 	%rd81, %rd2, %rd80;
	ld.global.u32 	%r752, [%rd81];
	shr.u32 	%r753, %r752, %r1518;
	and.b32  	%r754, %r753, 1;
	not.b32 	%r755, %r1525;
	add.s32 	%r756, %r216, %r755;
	shl.b32 	%r757, %r754, %r756;
	ld.global.u32 	%r758, [%rd81+4];
	shr.u32 	%r759, %r758, %r1518;
	and.b32  	%r760, %r759, 1;
	sub.s32 	%r761, %r216, %r1525;
	add.s32 	%r762, %r761, -2;
	shl.b32 	%r763, %r760, %r762;
	or.b32  	%r764, %r757, %r763;
	ld.global.u32 	%r765, [%rd81+8];
	shr.u32 	%r766, %r765, %r1518;
	and.b32  	%r767, %r766, 1;
	add.s32 	%r768, %r761, -3;
	shl.b32 	%r769, %r767, %r768;
	or.b32  	%r770, %r764, %r769;
	ld.global.u32 	%r771, [%rd81+12];
	shr.u32 	%r772, %r771, %r1518;
	and.b32  	%r773, %r772, 1;
	add.s32 	%r774, %r761, -4;
	shl.b32 	%r775, %r773, %r774;
	or.b32  	%r776, %r770, %r775;
	ld.global.u32 	%r777, [%rd81+16];
	shr.u32 	%r778, %r777, %r1518;
	and.b32  	%r779, %r778, 1;
	add.s32 	%r780, %r761, -5;
	shl.b32 	%r781, %r779, %r780;
	or.b32  	%r782, %r776, %r781;
	ld.global.u32 	%r783, [%rd81+20];
	shr.u32 	%r784, %r783, %r1518;
	and.b32  	%r785, %r784, 1;
	add.s32 	%r786, %r761, -6;
	shl.b32 	%r787, %r785, %r786;
	or.b32  	%r788, %r782, %r787;
	ld.global.u32 	%r789, [%rd81+24];
	shr.u32 	%r790, %r789, %r1518;
	and.b32  	%r791, %r790, 1;
	add.s32 	%r792, %r761, -7;
	shl.b32 	%r793, %r791, %r792;
	or.b32  	%r794, %r788, %r793;
	ld.global.u32 	%r795, [%rd81+28];
	shr.u32 	%r796, %r795, %r1518;
	and.b32  	%r797, %r796, 1;
	add.s32 	%r798, %r761, -8;
	shl.b32 	%r799, %r797, %r798;
	or.b32  	%r800, %r794, %r799;
	or.b32  	%r1530, %r800, %r1530;
	add.s32 	%r1525, %r1525, 8;
$L__BB0_62:
	setp.eq.s32 	%p46, %r4, 0;
	@%p46 bra 	$L__BB0_69;
	setp.lt.u32 	%p47, %r5, 3;
	@%p47 bra 	$L__BB0_65;
	mul.wide.u32 	%rd82, %r1525, 4;
	add.s64 	%rd83, %rd2, %rd82;
	ld.global.u32 	%r802, [%rd83];
	shr.u32 	%r803, %r802, %r1518;
	and.b32  	%r804, %r803, 1;
	not.b32 	%r805, %r1525;
	add.s32 	%r806, %r216, %r805;
	shl.b32 	%r807, %r804, %r806;
	ld.global.u32 	%r808, [%rd83+4];
	shr.u32 	%r809, %r808, %r1518;
	and.b32  	%r810, %r809, 1;
	sub.s32 	%r811, %r216, %r1525;
	add.s32 	%r812, %r811, -2;
	shl.b32 	%r813, %r810, %r812;
	or.b32  	%r814, %r807, %r813;
	ld.global.u32 	%r815, [%rd83+8];
	shr.u32 	%r816, %r815, %r1518;
	and.b32  	%r817, %r816, 1;
	add.s32 	%r818, %r811, -3;
	shl.b32 	%r819, %r817, %r818;
	or.b32  	%r820, %r814, %r819;
	ld.global.u32 	%r821, [%rd83+12];
	shr.u32 	%r822, %r821, %r1518;
	and.b32  	%r823, %r822, 1;
	add.s32 	%r824, %r811, -4;
	shl.b32 	%r825, %r823, %r824;
	or.b32  	%r826, %r820, %r825;
	or.b32  	%r1530, %r826, %r1530;
	add.s32 	%r1525, %r1525, 4;
$L__BB0_65:
	setp.eq.s32 	%p48, %r7, 0;
	@%p48 bra 	$L__BB0_69;
	setp.eq.s32 	%p49, %r7, 1;
	mul.wide.u32 	%rd84, %r1525, 4;
	add.s64 	%rd19, %rd2, %rd84;
	ld.global.u32 	%r827, [%rd19];
	shr.u32 	%r828, %r827, %r1518;
	and.b32  	%r829, %r828, 1;
	not.b32 	%r830, %r1525;
	add.s32 	%r831, %r216, %r830;
	shl.b32 	%r832, %r829, %r831;
	or.b32  	%r1530, %r832, %r1530;
	@%p49 bra 	$L__BB0_69;
	setp.eq.s32 	%p50, %r7, 2;
	ld.global.u32 	%r833, [%rd19+4];
	shr.u32 	%r834, %r833, %r1518;
	and.b32  	%r835, %r834, 1;
	sub.s32 	%r94, %r216, %r1525;
	add.s32 	%r836, %r94, -2;
	shl.b32 	%r837, %r835, %r836;
	or.b32  	%r1530, %r837, %r1530;
	@%p50 bra 	$L__BB0_69;
	ld.global.u32 	%r838, [%rd19+8];
	shr.u32 	%r839, %r838, %r1518;
	and.b32  	%r840, %r839, 1;
	add.s32 	%r841, %r94, -3;
	shl.b32 	%r842, %r840, %r841;
	or.b32  	%r1530, %r842, %r1530;
$L__BB0_69:
	mul.wide.u32 	%rd85, %r1518, 4;
	add.s64 	%rd86, %rd3, %rd85;
	st.global.u32 	[%rd86], %r1530;
	add.s32 	%r1518, %r1518, 1;
	setp.ne.s32 	%p51, %r1518, %r216;
	@%p51 bra 	$L__BB0_56;
	mov.b32 	%r1531, 0;
	bra.uni 	$L__BB0_72;
$L__BB0_71:
	add.s32 	%r1531, %r1531, 1;
	setp.eq.s32 	%p58, %r1531, %r216;
	mov.b64 	%rd157, 8;
	mov.pred 	%p128, 0;
	mov.pred 	%p127, -1;
	@%p58 bra 	$L__BB0_74;
$L__BB0_72:
	mul.wide.u32 	%rd87, %r1531, 4;
	add.s64 	%rd88, %rd4, %rd87;
	ld.global.u32 	%r844, [%rd88];
	add.s64 	%rd89, %rd3, %rd87;
	ld.global.u32 	%r845, [%rd89];
	sub.s32 	%r101, %r844, %r845;
	setp.eq.s32 	%p52, %r101, 0;
	@%p52 bra 	$L__BB0_71;
	setp.gt.s32 	%p55, %r101, 0;
	mov.b64 	%rd157, 8;
	mov.pred 	%p128, 0;
	mov.pred 	%p127, -1;
	@%p55 bra 	$L__BB0_159;
$L__BB0_74:
	setp.lt.s32 	%p64, %r216, 1;
	@%p64 bra 	$L__BB0_98;
	setp.lt.u32 	%p65, %r1, 15;
	mov.b32 	%r1533, 0;
	@%p65 bra 	$L__BB0_78;
	mov.b32 	%r1535, 0;
$L__BB0_77:
	.pragma "nounroll";
	mul.wide.u32 	%rd94, %r1535, 4;
	add.s64 	%rd95, %rd4, %rd94;
	ld.global.u32 	%r848, [%rd95];
	add.s64 	%rd96, %rd3, %rd94;
	st.global.u32 	[%rd96], %r848;
	ld.global.u32 	%r849, [%rd95+4];
	st.global.u32 	[%rd96+4], %r849;
	ld.global.u32 	%r850, [%rd95+8];
	st.global.u32 	[%rd96+8], %r850;
	ld.global.u32 	%r851, [%rd95+12];
	st.global.u32 	[%rd96+12], %r851;
	ld.global.u32 	%r852, [%rd95+16];
	st.global.u32 	[%rd96+16], %r852;
	ld.global.u32 	%r853, [%rd95+20];
	st.global.u32 	[%rd96+20], %r853;
	ld.global.u32 	%r854, [%rd95+24];
	st.global.u32 	[%rd96+24], %r854;
	ld.global.u32 	%r855, [%rd95+28];
	st.global.u32 	[%rd96+28], %r855;
	ld.global.u32 	%r856, [%rd95+32];
	st.global.u32 	[%rd96+32], %r856;
	ld.global.u32 	%r857, [%rd95+36];
	st.global.u32 	[%rd96+36], %r857;
	ld.global.u32 	%r858, [%rd95+40];
	st.global.u32 	[%rd96+40], %r858;
	ld.global.u32 	%r859, [%rd95+44];
	st.global.u32 	[%rd96+44], %r859;
	ld.global.u32 	%r860, [%rd95+48];
	st.global.u32 	[%rd96+48], %r860;
	ld.global.u32 	%r861, [%rd95+52];
	st.global.u32 	[%rd96+52], %r861;
	ld.global.u32 	%r862, [%rd95+56];
	st.global.u32 	[%rd96+56], %r862;
	ld.global.u32 	%r863, [%rd95+60];
	st.global.u32 	[%rd96+60], %r863;
	add.s32 	%r1535, %r1535, 16;
	setp.eq.s32 	%p66, %r1535, %r6;
	mov.u32 	%r1533, %r6;
	@%p66 bra 	$L__BB0_78;
	bra.uni 	$L__BB0_77;
$L__BB0_78:
	setp.eq.s32 	%p67, %r2, 0;
	@%p67 bra 	$L__BB0_88;
	setp.lt.u32 	%p68, %r3, 7;
	@%p68 bra 	$L__BB0_81;
	mul.wide.u32 	%rd97, %r1533, 4;
	add.s64 	%rd98, %rd4, %rd97;
	ld.global.u32 	%r864, [%rd98];
	add.s64 	%rd99, %rd3, %rd97;
	st.global.u32 	[%rd99], %r864;
	ld.global.u32 	%r865, [%rd98+4];
	st.global.u32 	[%rd99+4], %r865;
	ld.global.u32 	%r866, [%rd98+8];
	st.global.u32 	[%rd99+8], %r866;
	ld.global.u32 	%r867, [%rd98+12];
	st.global.u32 	[%rd99+12], %r867;
	ld.global.u32 	%r868, [%rd98+16];
	st.global.u32 	[%rd99+16], %r868;
	ld.global.u32 	%r869, [%rd98+20];
	st.global.u32 	[%rd99+20], %r869;
	ld.global.u32 	%r870, [%rd98+24];
	st.global.u32 	[%rd99+24], %r870;
	ld.global.u32 	%r871, [%rd98+28];
	st.global.u32 	[%rd99+28], %r871;
	add.s32 	%r1533, %r1533, 8;
$L__BB0_81:
	setp.eq.s32 	%p69, %r4, 0;
	@%p69 bra 	$L__BB0_88;
	setp.lt.u32 	%p70, %r5, 3;
	@%p70 bra 	$L__BB0_84;
	mul.wide.u32 	%rd100, %r1533, 4;
	add.s64 	%rd101, %rd4, %rd100;
	ld.global.u32 	%r872, [%rd101];
	add.s64 	%rd102, %rd3, %rd100;
	st.global.u32 	[%rd102], %r872;
	ld.global.u32 	%r873, [%rd101+4];
	st.global.u32 	[%rd102+4], %r873;
	ld.global.u32 	%r874, [%rd101+8];
	st.global.u32 	[%rd102+8], %r874;
	ld.global.u32 	%r875, [%rd101+12];
	st.global.u32 	[%rd102+12], %r875;
	add.s32 	%r1533, %r1533, 4;
$L__BB0_84:
	setp.eq.s32 	%p71, %r7, 0;
	@%p71 bra 	$L__BB0_88;
	setp.eq.s32 	%p72, %r7, 1;
	mul.wide.u32 	%rd103, %r1533, 4;
	add.s64 	%rd21, %rd4, %rd103;
	ld.global.u32 	%r876, [%rd21];
	add.s64 	%rd22, %rd3, %rd103;
	st.global.u32 	[%rd22], %r876;
	@%p72 bra 	$L__BB0_88;
	setp.eq.s32 	%p73, %r7, 2;
	ld.global.u32 	%r877, [%rd21+4];
	st.global.u32 	[%rd22+4], %r877;
	@%p73 bra 	$L__BB0_88;
	ld.global.u32 	%r878, [%rd21+8];
	st.global.u32 	[%rd22+8], %r878;
$L__BB0_88:
	mov.b32 	%r1536, 0;
$L__BB0_89:
	mul.wide.u32 	%rd104, %r1536, 4;
	add.s64 	%rd105, %rd3, %rd104;
	ld.global.u32 	%r110, [%rd105];
	mov.b32 	%r1537, 0;
$L__BB0_90:
	shr.u32 	%r881, %r110, %r1537;
	and.b32  	%r882, %r881, 1;
	setp.eq.b32 	%p74, %r882, 1;
	not.pred 	%p75, %p74;
	@%p75 bra 	$L__BB0_92;
	not.b32 	%r883, %r1537;
	add.s32 	%r884, %r216, %r883;
	mov.b32 	%r885, 1;
	shl.b32 	%r1538, %r885, %r884;
	bra.uni 	$L__BB0_93;
$L__BB0_92:
	add.s32 	%r1537, %r1537, 1;
	setp.ne.s32 	%p76, %r1537, %r216;
	mov.b32 	%r1538, 0;
	@%p76 bra 	$L__BB0_90;
$L__BB0_93:
	mul.wide.u32 	%rd106, %r1536, 4;
	add.s64 	%rd107, %rd2, %rd106;
	st.global.u32 	[%rd107], %r1538;
	add.s32 	%r1536, %r1536, 1;
	setp.ne.s32 	%p77, %r1536, %r216;
	@%p77 bra 	$L__BB0_89;
	mov.b32 	%r1539, 0;
	bra.uni 	$L__BB0_96;
$L__BB0_95:
	add.s32 	%r1539, %r1539, 1;
	setp.eq.s32 	%p80, %r1539, %r216;
	@%p80 bra 	$L__BB0_98;
$L__BB0_96:
	mul.wide.u32 	%rd108, %r1539, 4;
	add.s64 	%rd109, %rd4, %rd108;
	ld.global.u32 	%r888, [%rd109];
	add.s64 	%rd110, %rd2, %rd108;
	ld.global.u32 	%r889, [%rd110];
	sub.s32 	%r118, %r888, %r889;
	setp.eq.s32 	%p78, %r118, 0;
	@%p78 bra 	$L__BB0_95;
	setp.gt.s32 	%p79, %r118, 0;
	@%p79 bra 	$L__BB0_159;
$L__BB0_98:
	not.pred 	%p81, %p127;
	@%p81 bra 	$L__BB0_158;
	@%p64 bra 	$L__BB0_119;
	mov.b32 	%r1540, 0;
$L__BB0_101:
	setp.lt.u32 	%p83, %r1, 15;
	mov.b32 	%r1547, 0;
	mov.u32 	%r1552, %r1547;
	@%p83 bra 	$L__BB0_104;
	mov.b32 	%r1541, 0;
	mov.u32 	%r1552, %r1541;
$L__BB0_103:
	.pragma "nounroll";
	mul.wide.u32 	%rd111, %r1541, 4;
	add.s64 	%rd112, %rd2, %rd111;
	ld.global.u32 	%r894, [%rd112];
	shr.u32 	%r895, %r894, %r1540;
	and.b32  	%r896, %r895, 1;
	not.b32 	%r897, %r1541;
	add.s32 	%r898, %r216, %r897;
	shl.b32 	%r899, %r896, %r898;
	or.b32  	%r900, %r899, %r1552;
	ld.global.u32 	%r901, [%rd112+4];
	shr.u32 	%r902, %r901, %r1540;
	and.b32  	%r903, %r902, 1;
	sub.s32 	%r904, %r216, %r1541;
	add.s32 	%r905, %r904, -2;
	shl.b32 	%r906, %r903, %r905;
	or.b32  	%r907, %r906, %r900;
	ld.global.u32 	%r908, [%rd112+8];
	shr.u32 	%r909, %r908, %r1540;
	and.b32  	%r910, %r909, 1;
	add.s32 	%r911, %r904, -3;
	shl.b32 	%r912, %r910, %r911;
	or.b32  	%r913, %r912, %r907;
	ld.global.u32 	%r914, [%rd112+12];
	shr.u32 	%r915, %r914, %r1540;
	and.b32  	%r916, %r915, 1;
	add.s32 	%r917, %r904, -4;
	shl.b32 	%r918, %r916, %r917;
	or.b32  	%r919, %r918, %r913;
	ld.global.u32 	%r920, [%rd112+16];
	shr.u32 	%r921, %r920, %r1540;
	and.b32  	%r922, %r921, 1;
	add.s32 	%r923, %r904, -5;
	shl.b32 	%r924, %r922, %r923;
	or.b32  	%r925, %r924, %r919;
	ld.global.u32 	%r926, [%rd112+20];
	shr.u32 	%r927, %r926, %r1540;
	and.b32  	%r928, %r927, 1;
	add.s32 	%r929, %r904, -6;
	shl.b32 	%r930, %r928, %r929;
	or.b32  	%r931, %r930, %r925;
	ld.global.u32 	%r932, [%rd112+24];
	shr.u32 	%r933, %r932, %r1540;
	and.b32  	%r934, %r933, 1;
	add.s32 	%r935, %r904, -7;
	shl.b32 	%r936, %r934, %r935;
	or.b32  	%r937, %r936, %r931;
	ld.global.u32 	%r938, [%rd112+28];
	shr.u32 	%r939, %r938, %r1540;
	and.b32  	%r940, %r939, 1;
	add.s32 	%r941, %r904, -8;
	shl.b32 	%r942, %r940, %r941;
	or.b32  	%r943, %r942, %r937;
	ld.global.u32 	%r944, [%rd112+32];
	shr.u32 	%r945, %r944, %r1540;
	and.b32  	%r946, %r945, 1;
	add.s32 	%r947, %r904, -9;
	shl.b32 	%r948, %r946, %r947;
	or.b32  	%r949, %r948, %r943;
	ld.global.u32 	%r950, [%rd112+36];
	shr.u32 	%r951, %r950, %r1540;
	and.b32  	%r952, %r951, 1;
	add.s32 	%r953, %r904, -10;
	shl.b32 	%r954, %r952, %r953;
	or.b32  	%r955, %r954, %r949;
	ld.global.u32 	%r956, [%rd112+40];
	shr.u32 	%r957, %r956, %r1540;
	and.b32  	%r958, %r957, 1;
	add.s32 	%r959, %r904, -11;
	shl.b32 	%r960, %r958, %r959;
	or.b32  	%r961, %r960, %r955;
	ld.global.u32 	%r962, [%rd112+44];
	shr.u32 	%r963, %r962, %r1540;
	and.b32  	%r964, %r963, 1;
	add.s32 	%r965, %r904, -12;
	shl.b32 	%r966, %r964, %r965;
	or.b32  	%r967, %r966, %r961;
	ld.global.u32 	%r968, [%rd112+48];
	shr.u32 	%r969, %r968, %r1540;
	and.b32  	%r970, %r969, 1;
	add.s32 	%r971, %r904, -13;
	shl.b32 	%r972, %r970, %r971;
	or.b32  	%r973, %r972, %r967;
	ld.global.u32 	%r974, [%rd112+52];
	shr.u32 	%r975, %r974, %r1540;
	and.b32  	%r976, %r975, 1;
	add.s32 	%r977, %r904, -14;
	shl.b32 	%r978, %r976, %r977;
	or.b32  	%r979, %r978, %r973;
	ld.global.u32 	%r980, [%rd112+56];
	shr.u32 	%r981, %r980, %r1540;
	and.b32  	%r982, %r981, 1;
	add.s32 	%r983, %r904, -15;
	shl.b32 	%r984, %r982, %r983;
	or.b32  	%r985, %r984, %r979;
	ld.global.u32 	%r986, [%rd112+60];
	shr.u32 	%r987, %r986, %r1540;
	and.b32  	%r988, %r987, 1;
	add.s32 	%r989, %r904, -16;
	shl.b32 	%r990, %r988, %r989;
	or.b32  	%r1552, %r990, %r985;
	add.s32 	%r1541, %r1541, 16;
	setp.ne.s32 	%p84, %r1541, %r6;
	mov.u32 	%r1547, %r6;
	@%p84 bra 	$L__BB0_103;
$L__BB0_104:
	setp.eq.s32 	%p85, %r2, 0;
	@%p85 bra 	$L__BB0_114;
	setp.lt.u32 	%p86, %r3, 7;
	@%p86 bra 	$L__BB0_107;
	mul.wide.u32 	%rd113, %r1547, 4;
	add.s64 	%rd114, %rd2, %rd113;
	ld.global.u32 	%r992, [%rd114];
	shr.u32 	%r993, %r992, %r1540;
	and.b32  	%r994, %r993, 1;
	not.b32 	%r995, %r1547;
	add.s32 	%r996, %r216, %r995;
	shl.b32 	%r997, %r994, %r996;
	ld.global.u32 	%r998, [%rd114+4];
	shr.u32 	%r999, %r998, %r1540;
	and.b32  	%r1000, %r999, 1;
	sub.s32 	%r1001, %r216, %r1547;
	add.s32 	%r1002, %r1001, -2;
	shl.b32 	%r1003, %r1000, %r1002;
	or.b32  	%r1004, %r997, %r1003;
	ld.global.u32 	%r1005, [%rd114+8];
	shr.u32 	%r1006, %r1005, %r1540;
	and.b32  	%r1007, %r1006, 1;
	add.s32 	%r1008, %r1001, -3;
	shl.b32 	%r1009, %r1007, %r1008;
	or.b32  	%r1010, %r1004, %r1009;
	ld.global.u32 	%r1011, [%rd114+12];
	shr.u32 	%r1012, %r1011, %r1540;
	and.b32  	%r1013, %r1012, 1;
	add.s32 	%r1014, %r1001, -4;
	shl.b32 	%r1015, %r1013, %r1014;
	or.b32  	%r1016, %r1010, %r1015;
	ld.global.u32 	%r1017, [%rd114+16];
	shr.u32 	%r1018, %r1017, %r1540;
	and.b32  	%r1019, %r1018, 1;
	add.s32 	%r1020, %r1001, -5;
	shl.b32 	%r1021, %r1019, %r1020;
	or.b32  	%r1022, %r1016, %r1021;
	ld.global.u32 	%r1023, [%rd114+20];
	shr.u32 	%r1024, %r1023, %r1540;
	and.b32  	%r1025, %r1024, 1;
	add.s32 	%r1026, %r1001, -6;
	shl.b32 	%r1027, %r1025, %r1026;
	or.b32  	%r1028, %r1022, %r1027;
	ld.global.u32 	%r1029, [%rd114+24];
	shr.u32 	%r1030, %r1029, %r1540;
	and.b32  	%r1031, %r1030, 1;
	add.s32 	%r1032, %r1001, -7;
	shl.b32 	%r1033, %r1031, %r1032;
	or.b32  	%r1034, %r1028, %r1033;
	ld.global.u32 	%r1035, [%rd114+28];
	shr.u32 	%r1036, %r1035, %r1540;
	and.b32  	%r1037, %r1036, 1;
	add.s32 	%r1038, %r1001, -8;
	shl.b32 	%r1039, %r1037, %r1038;
	or.b32  	%r1040, %r1034, %r1039;
	or.b32  	%r1552, %r1040, %r1552;
	add.s32 	%r1547, %r1547, 8;
$L__BB0_107:
	setp.eq.s32 	%p87, %r4, 0;
	@%p87 bra 	$L__BB0_114;
	setp.lt.u32 	%p88, %r5, 3;
	@%p88 bra 	$L__BB0_110;
	mul.wide.u32 	%rd115, %r1547, 4;
	add.s64 	%rd116, %rd2, %rd115;
	ld.global.u32 	%r1042, [%rd116];
	shr.u32 	%r1043, %r1042, %r1540;
	and.b32  	%r1044, %r1043, 1;
	not.b32 	%r1045, %r1547;
	add.s32 	%r1046, %r216, %r1045;
	shl.b32 	%r1047, %r1044, %r1046;
	ld.global.u32 	%r1048, [%rd116+4];
	shr.u32 	%r1049, %r1048, %r1540;
	and.b32  	%r1050, %r1049, 1;
	sub.s32 	%r1051, %r216, %r1547;
	add.s32 	%r1052, %r1051, -2;
	shl.b32 	%r1053, %r1050, %r1052;
	or.b32  	%r1054, %r1047, %r1053;
	ld.global.u32 	%r1055, [%rd116+8];
	shr.u32 	%r1056, %r1055, %r1540;
	and.b32  	%r1057, %r1056, 1;
	add.s32 	%r1058, %r1051, -3;
	shl.b32 	%r1059, %r1057, %r1058;
	or.b32  	%r1060, %r1054, %r1059;
	ld.global.u32 	%r1061, [%rd116+12];
	shr.u32 	%r1062, %r1061, %r1540;
	and.b32  	%r1063, %r1062, 1;
	add.s32 	%r1064, %r1051, -4;
	shl.b32 	%r1065, %r1063, %r1064;
	or.b32  	%r1066, %r1060, %r1065;
	or.b32  	%r1552, %r1066, %r1552;
	add.s32 	%r1547, %r1547, 4;
$L__BB0_110:
	setp.eq.s32 	%p89, %r7, 0;
	@%p89 bra 	$L__BB0_114;
	setp.eq.s32 	%p90, %r7, 1;
	mul.wide.u32 	%rd117, %r1547, 4;
	add.s64 	%rd23, %rd2, %rd117;
	ld.global.u32 	%r1067, [%rd23];
	shr.u32 	%r1068, %r1067, %r1540;
	and.b32  	%r1069, %r1068, 1;
	not.b32 	%r1070, %r1547;
	add.s32 	%r1071, %r216, %r1070;
	shl.b32 	%r1072, %r1069, %r1071;
	or.b32  	%r1552, %r1072, %r1552;
	@%p90 bra 	$L__BB0_114;
	setp.eq.s32 	%p91, %r7, 2;
	ld.global.u32 	%r1073, [%rd23+4];
	shr.u32 	%r1074, %r1073, %r1540;
	and.b32  	%r1075, %r1074, 1;
	sub.s32 	%r138, %r216, %r1547;
	add.s32 	%r1076, %r138, -2;
	shl.b32 	%r1077, %r1075, %r1076;
	or.b32  	%r1552, %r1077, %r1552;
	@%p91 bra 	$L__BB0_114;
	ld.global.u32 	%r1078, [%rd23+8];
	shr.u32 	%r1079, %r1078, %r1540;
	and.b32  	%r1080, %r1079, 1;
	add.s32 	%r1081, %r138, -3;
	shl.b32 	%r1082, %r1080, %r1081;
	or.b32  	%r1552, %r1082, %r1552;
$L__BB0_114:
	mul.wide.u32 	%rd118, %r1540, 4;
	add.s64 	%rd119, %rd3, %rd118;
	st.global.u32 	[%rd119], %r1552;
	add.s32 	%r1540, %r1540, 1;
	setp.ne.s32 	%p92, %r1540, %r216;
	@%p92 bra 	$L__BB0_101;
	mov.b32 	%r1553, 0;
	bra.uni 	$L__BB0_117;
$L__BB0_116:
	add.s32 	%r1553, %r1553, 1;
	setp.eq.s32 	%p95, %r1553, %r216;
	@%p95 bra 	$L__BB0_119;
$L__BB0_117:
	mul.wide.u32 	%rd120, %r1553, 4;
	add.s64 	%rd121, %rd4, %rd120;
	ld.global.u32 	%r1084, [%rd121];
	add.s64 	%rd122, %rd3, %rd120;
	ld.global.u32 	%r1085, [%rd122];
	sub.s32 	%r145, %r1084, %r1085;
	setp.eq.s32 	%p93, %r145, 0;
	@%p93 bra 	$L__BB0_116;
	setp.gt.s32 	%p94, %r145, 0;
	@%p94 bra 	$L__BB0_159;
$L__BB0_119:
	or.pred  	%p97, %p128, %p64;
	@%p97 bra 	$L__BB0_158;
	mov.b32 	%r1554, 0;
$L__BB0_121:
	setp.lt.u32 	%p98, %r1, 15;
	mov.b32 	%r1561, 0;
	mov.u32 	%r1566, %r1561;
	@%p98 bra 	$L__BB0_124;
	mov.b32 	%r1555, 0;
	mov.u32 	%r1566, %r1555;
$L__BB0_123:
	.pragma "nounroll";
	mul.wide.u32 	%rd123, %r1555, 4;
	add.s64 	%rd124, %rd3, %rd123;
	ld.global.u32 	%r1090, [%rd124];
	shr.u32 	%r1091, %r1090, %r1554;
	and.b32  	%r1092, %r1091, 1;
	not.b32 	%r1093, %r1555;
	add.s32 	%r1094, %r216, %r1093;
	shl.b32 	%r1095, %r1092, %r1094;
	or.b32  	%r1096, %r1095, %r1566;
	ld.global.u32 	%r1097, [%rd124+4];
	shr.u32 	%r1098, %r1097, %r1554;
	and.b32  	%r1099, %r1098, 1;
	sub.s32 	%r1100, %r216, %r1555;
	add.s32 	%r1101, %r1100, -2;
	shl.b32 	%r1102, %r1099, %r1101;
	or.b32  	%r1103, %r1102, %r1096;
	ld.global.u32 	%r1104, [%rd124+8];
	shr.u32 	%r1105, %r1104, %r1554;
	and.b32  	%r1106, %r1105, 1;
	add.s32 	%r1107, %r1100, -3;
	shl.b32 	%r1108, %r1106, %r1107;
	or.b32  	%r1109, %r1108, %r1103;
	ld.global.u32 	%r1110, [%rd124+12];
	shr.u32 	%r1111, %r1110, %r1554;
	and.b32  	%r1112, %r1111, 1;
	add.s32 	%r1113, %r1100, -4;
	shl.b32 	%r1114, %r1112, %r1113;
	or.b32  	%r1115, %r1114, %r1109;
	ld.global.u32 	%r1116, [%rd124+16];
	shr.u32 	%r1117, %r1116, %r1554;
	and.b32  	%r1118, %r1117, 1;
	add.s32 	%r1119, %r1100, -5;
	shl.b32 	%r1120, %r1118, %r1119;
	or.b32  	%r1121, %r1120, %r1115;
	ld.global.u32 	%r1122, [%rd124+20];
	shr.u32 	%r1123, %r1122, %r1554;
	and.b32  	%r1124, %r1123, 1;
	add.s32 	%r1125, %r1100, -6;
	shl.b32 	%r1126, %r1124, %r1125;
	or.b32  	%r1127, %r1126, %r1121;
	ld.global.u32 	%r1128, [%rd124+24];
	shr.u32 	%r1129, %r1128, %r1554;
	and.b32  	%r1130, %r1129, 1;
	add.s32 	%r1131, %r1100, -7;
	shl.b32 	%r1132, %r1130, %r1131;
	or.b32  	%r1133, %r1132, %r1127;
	ld.global.u32 	%r1134, [%rd124+28];
	shr.u32 	%r1135, %r1134, %r1554;
	and.b32  	%r1136, %r1135, 1;
	add.s32 	%r1137, %r1100, -8;
	shl.b32 	%r1138, %r1136, %r1137;
	or.b32  	%r1139, %r1138, %r1133;
	ld.global.u32 	%r1140, [%rd124+32];
	shr.u32 	%r1141, %r1140, %r1554;
	and.b32  	%r1142, %r1141, 1;
	add.s32 	%r1143, %r1100, -9;
	shl.b32 	%r1144, %r1142, %r1143;
	or.b32  	%r1145, %r1144, %r1139;
	ld.global.u32 	%r1146, [%rd124+36];
	shr.u32 	%r1147, %r1146, %r1554;
	and.b32  	%r1148, %r1147, 1;
	add.s32 	%r1149, %r1100, -10;
	shl.b32 	%r1150, %r1148, %r1149;
	or.b32  	%r1151, %r1150, %r1145;
	ld.global.u32 	%r1152, [%rd124+40];
	shr.u32 	%r1153, %r1152, %r1554;
	and.b32  	%r1154, %r1153, 1;
	add.s32 	%r1155, %r1100, -11;
	shl.b32 	%r1156, %r1154, %r1155;
	or.b32  	%r1157, %r1156, %r1151;
	ld.global.u32 	%r1158, [%rd124+44];
	shr.u32 	%r1159, %r1158, %r1554;
	and.b32  	%r1160, %r1159, 1;
	add.s32 	%r1161, %r1100, -12;
	shl.b32 	%r1162, %r1160, %r1161;
	or.b32  	%r1163, %r1162, %r1157;
	ld.global.u32 	%r1164, [%rd124+48];
	shr.u32 	%r1165, %r1164, %r1554;
	and.b32  	%r1166, %r1165, 1;
	add.s32 	%r1167, %r1100, -13;
	shl.b32 	%r1168, %r1166, %r1167;
	or.b32  	%r1169, %r1168, %r1163;
	ld.global.u32 	%r1170, [%rd124+52];
	shr.u32 	%r1171, %r1170, %r1554;
	and.b32  	%r1172, %r1171, 1;
	add.s32 	%r1173, %r1100, -14;
	shl.b32 	%r1174, %r1172, %r1173;
	or.b32  	%r1175, %r1174, %r1169;
	ld.global.u32 	%r1176, [%rd124+56];
	shr.u32 	%r1177, %r1176, %r1554;
	and.b32  	%r1178, %r1177, 1;
	add.s32 	%r1179, %r1100, -15;
	shl.b32 	%r1180, %r1178, %r1179;
	or.b32  	%r1181, %r1180, %r1175;
	ld.global.u32 	%r1182, [%rd124+60];
	shr.u32 	%r1183, %r1182, %r1554;
	and.b32  	%r1184, %r1183, 1;
	add.s32 	%r1185, %r1100, -16;
	shl.b32 	%r1186, %r1184, %r1185;
	or.b32  	%r1566, %r1186, %r1181;
	add.s32 	%r1555, %r1555, 16;
	setp.ne.s32 	%p99, %r1555, %r6;
	mov.u32 	%r1561, %r6;
	@%p99 bra 	$L__BB0_123;
$L__BB0_124:
	setp.eq.s32 	%p100, %r2, 0;
	@%p100 bra 	$L__BB0_134;
	setp.lt.u32 	%p101, %r3, 7;
	@%p101 bra 	$L__BB0_127;
	mul.wide.u32 	%rd125, %r1561, 4;
	add.s64 	%rd126, %rd3, %rd125;
	ld.global.u32 	%r1188, [%rd126];
	shr.u32 	%r1189, %r1188, %r1554;
	and.b32  	%r1190, %r1189, 1;
	not.b32 	%r1191, %r1561;
	add.s32 	%r1192, %r216, %r1191;
	shl.b32 	%r1193, %r1190, %r1192;
	ld.global.u32 	%r1194, [%rd126+4];
	shr.u32 	%r1195, %r1194, %r1554;
	and.b32  	%r1196, %r1195, 1;
	sub.s32 	%r1197, %r216, %r1561;
	add.s32 	%r1198, %r1197, -2;
	shl.b32 	%r1199, %r1196, %r1198;
	or.b32  	%r1200, %r1193, %r1199;
	ld.global.u32 	%r1201, [%rd126+8];
	shr.u32 	%r1202, %r1201, %r1554;
	and.b32  	%r1203, %r1202, 1;
	add.s32 	%r1204, %r1197, -3;
	shl.b32 	%r1205, %r1203, %r1204;
	or.b32  	%r1206, %r1200, %r1205;
	ld.global.u32 	%r1207, [%rd126+12];
	shr.u32 	%r1208, %r1207, %r1554;
	and.b32  	%r1209, %r1208, 1;
	add.s32 	%r1210, %r1197, -4;
	shl.b32 	%r1211, %r1209, %r1210;
	or.b32  	%r1212, %r1206, %r1211;
	ld.global.u32 	%r1213, [%rd126+16];
	shr.u32 	%r1214, %r1213, %r1554;
	and.b32  	%r1215, %r1214, 1;
	add.s32 	%r1216, %r1197, -5;
	shl.b32 	%r1217, %r1215, %r1216;
	or.b32  	%r1218, %r1212, %r1217;
	ld.global.u32 	%r1219, [%rd126+20];
	shr.u32 	%r1220, %r1219, %r1554;
	and.b32  	%r1221, %r1220, 1;
	add.s32 	%r1222, %r1197, -6;
	shl.b32 	%r1223, %r1221, %r1222;
	or.b32  	%r1224, %r1218, %r1223;
	ld.global.u32 	%r1225, [%rd126+24];
	shr.u32 	%r1226, %r1225, %r1554;
	and.b32  	%r1227, %r1226, 1;
	add.s32 	%r1228, %r1197, -7;
	shl.b32 	%r1229, %r1227, %r1228;
	or.b32  	%r1230, %r1224, %r1229;
	ld.global.u32 	%r1231, [%rd126+28];
	shr.u32 	%r1232, %r1231, %r1554;
	and.b32  	%r1233, %r1232, 1;
	add.s32 	%r1234, %r1197, -8;
	shl.b32 	%r1235, %r1233, %r1234;
	or.b32  	%r1236, %r1230, %r1235;
	or.b32  	%r1566, %r1236, %r1566;
	add.s32 	%r1561, %r1561, 8;
$L__BB0_127:
	setp.eq.s32 	%p102, %r4, 0;
	@%p102 bra 	$L__BB0_134;
	setp.lt.u32 	%p103, %r5, 3;
	@%p103 bra 	$L__BB0_130;
	mul.wide.u32 	%rd127, %r1561, 4;
	add.s64 	%rd128, %rd3, %rd127;
	ld.global.u32 	%r1238, [%rd128];
	shr.u32 	%r1239, %r1238, %r1554;
	and.b32  	%r1240, %r1239, 1;
	not.b32 	%r1241, %r1561;
	add.s32 	%r1242, %r216, %r1241;
	shl.b32 	%r1243, %r1240, %r1242;
	ld.global.u32 	%r1244, [%rd128+4];
	shr.u32 	%r1245, %r1244, %r1554;
	and.b32  	%r1246, %r1245, 1;
	sub.s32 	%r1247, %r216, %r1561;
	add.s32 	%r1248, %r1247, -2;
	shl.b32 	%r1249, %r1246, %r1248;
	or.b32  	%r1250, %r1243, %r1249;
	ld.global.u32 	%r1251, [%rd128+8];
	shr.u32 	%r1252, %r1251, %r1554;
	and.b32  	%r1253, %r1252, 1;
	add.s32 	%r1254, %r1247, -3;
	shl.b32 	%r1255, %r1253, %r1254;
	or.b32  	%r1256, %r1250, %r1255;
	ld.global.u32 	%r1257, [%rd128+12];
	shr.u32 	%r1258, %r1257, %r1554;
	and.b32  	%r1259, %r1258, 1;
	add.s32 	%r1260, %r1247, -4;
	shl.b32 	%r1261, %r1259, %r1260;
	or.b32  	%r1262, %r1256, %r1261;
	or.b32  	%r1566, %r1262, %r1566;
	add.s32 	%r1561, %r1561, 4;
$L__BB0_130:
	setp.eq.s32 	%p104, %r7, 0;
	@%p104 bra 	$L__BB0_134;
	setp.eq.s32 	%p105, %r7, 1;
	mul.wide.u32 	%rd129, %r1561, 4;
	add.s64 	%rd24, %rd3, %rd129;
	ld.global.u32 	%r1263, [%rd24];
	shr.u32 	%r1264, %r1263, %r1554;
	and.b32  	%r1265, %r1264, 1;
	not.b32 	%r1266, %r1561;
	add.s32 	%r1267, %r216, %r1266;
	shl.b32 	%r1268, %r1265, %r1267;
	or.b32  	%r1566, %r1268, %r1566;
	@%p105 bra 	$L__BB0_134;
	setp.eq.s32 	%p106, %r7, 2;
	ld.global.u32 	%r1269, [%rd24+4];
	shr.u32 	%r1270, %r1269, %r1554;
	and.b32  	%r1271, %r1270, 1;
	sub.s32 	%r165, %r216, %r1561;
	add.s32 	%r1272, %r165, -2;
	shl.b32 	%r1273, %r1271, %r1272;
	or.b32  	%r1566, %r1273, %r1566;
	@%p106 bra 	$L__BB0_134;
	ld.global.u32 	%r1274, [%rd24+8];
	shr.u32 	%r1275, %r1274, %r1554;
	and.b32  	%r1276, %r1275, 1;
	add.s32 	%r1277, %r165, -3;
	shl.b32 	%r1278, %r1276, %r1277;
	or.b32  	%r1566, %r1278, %r1566;
$L__BB0_134:
	mul.wide.u32 	%rd130, %r1554, 4;
	add.s64 	%rd131, %rd2, %rd130;
	st.global.u32 	[%rd131], %r1566;
	add.s32 	%r1554, %r1554, 1;
	setp.eq.s32 	%p107, %r1554, %r216;
	@%p107 bra 	$L__BB0_135;
	bra.uni 	$L__BB0_121;
$L__BB0_135:
	mov.b32 	%r1567, 0;
	bra.uni 	$L__BB0_137;
$L__BB0_136:
	add.s32 	%r1567, %r1567, 1;
	setp.eq.s32 	%p110, %r1567, %r216;
	@%p110 bra 	$L__BB0_139;
$L__BB0_137:
	mul.wide.u32 	%rd132, %r1567, 4;
	add.s64 	%rd133, %rd4, %rd132;
	ld.global.u32 	%r1280, [%rd133];
	add.s64 	%rd134, %rd2, %rd132;
	ld.global.u32 	%r1281, [%rd134];
	sub.s32 	%r172, %r1280, %r1281;
	setp.eq.s32 	%p108, %r172, 0;
	@%p108 bra 	$L__BB0_136;
	setp.gt.s32 	%p109, %r172, 0;
	@%p109 bra 	$L__BB0_159;
$L__BB0_139:
	mov.b32 	%r1568, 0;
$L__BB0_140:
	mov.b32 	%r1575, 0;
	mov.u32 	%r1580, %r1575;
	@%p98 bra 	$L__BB0_143;
	mov.b32 	%r1569, 0;
	mov.u32 	%r1580, %r1569;
$L__BB0_142:
	.pragma "nounroll";
	mul.wide.u32 	%rd135, %r1569, 4;
	add.s64 	%rd136, %rd2, %rd135;
	ld.global.u32 	%r1286, [%rd136];
	shr.u32 	%r1287, %r1286, %r1568;
	and.b32  	%r1288, %r1287, 1;
	not.b32 	%r1289, %r1569;
	add.s32 	%r1290, %r216, %r1289;
	shl.b32 	%r1291, %r1288, %r1290;
	or.b32  	%r1292, %r1291, %r1580;
	ld.global.u32 	%r1293, [%rd136+4];
	shr.u32 	%r1294, %r1293, %r1568;
	and.b32  	%r1295, %r1294, 1;
	sub.s32 	%r1296, %r216, %r1569;
	add.s32 	%r1297, %r1296, -2;
	shl.b32 	%r1298, %r1295, %r1297;
	or.b32  	%r1299, %r1298, %r1292;
	ld.global.u32 	%r1300, [%rd136+8];
	shr.u32 	%r1301, %r1300, %r1568;
	and.b32  	%r1302, %r1301, 1;
	add.s32 	%r1303, %r1296, -3;
	shl.b32 	%r1304, %r1302, %r1303;
	or.b32  	%r1305, %r1304, %r1299;
	ld.global.u32 	%r1306, [%rd136+12];
	shr.u32 	%r1307, %r1306, %r1568;
	and.b32  	%r1308, %r1307, 1;
	add.s32 	%r1309, %r1296, -4;
	shl.b32 	%r1310, %r1308, %r1309;
	or.b32  	%r1311, %r1310, %r1305;
	ld.global.u32 	%r1312, [%rd136+16];
	shr.u32 	%r1313, %r1312, %r1568;
	and.b32  	%r1314, %r1313, 1;
	add.s32 	%r1315, %r1296, -5;
	shl.b32 	%r1316, %r1314, %r1315;
	or.b32  	%r1317, %r1316, %r1311;
	ld.global.u32 	%r1318, [%rd136+20];
	shr.u32 	%r1319, %r1318, %r1568;
	and.b32  	%r1320, %r1319, 1;
	add.s32 	%r1321, %r1296, -6;
	shl.b32 	%r1322, %r1320, %r1321;
	or.b32  	%r1323, %r1322, %r1317;
	ld.global.u32 	%r1324, [%rd136+24];
	shr.u32 	%r1325, %r1324, %r1568;
	and.b32  	%r1326, %r1325, 1;
	add.s32 	%r1327, %r1296, -7;
	shl.b32 	%r1328, %r1326, %r1327;
	or.b32  	%r1329, %r1328, %r1323;
	ld.global.u32 	%r1330, [%rd136+28];
	shr.u32 	%r1331, %r1330, %r1568;
	and.b32  	%r1332, %r1331, 1;
	add.s32 	%r1333, %r1296, -8;
	shl.b32 	%r1334, %r1332, %r1333;
	or.b32  	%r1335, %r1334, %r1329;
	ld.global.u32 	%r1336, [%rd136+32];
	shr.u32 	%r1337, %r1336, %r1568;
	and.b32  	%r1338, %r1337, 1;
	add.s32 	%r1339, %r1296, -9;
	shl.b32 	%r1340, %r1338, %r1339;
	or.b32  	%r1341, %r1340, %r1335;
	ld.global.u32 	%r1342, [%rd136+36];
	shr.u32 	%r1343, %r1342, %r1568;
	and.b32  	%r1344, %r1343, 1;
	add.s32 	%r1345, %r1296, -10;
	shl.b32 	%r1346, %r1344, %r1345;
	or.b32  	%r1347, %r1346, %r1341;
	ld.global.u32 	%r1348, [%rd136+40];
	shr.u32 	%r1349, %r1348, %r1568;
	and.b32  	%r1350, %r1349, 1;
	add.s32 	%r1351, %r1296, -11;
	shl.b32 	%r1352, %r1350, %r1351;
	or.b32  	%r1353, %r1352, %r1347;
	ld.global.u32 	%r1354, [%rd136+44];
	shr.u32 	%r1355, %r1354, %r1568;
	and.b32  	%r1356, %r1355, 1;
	add.s32 	%r1357, %r1296, -12;
	shl.b32 	%r1358, %r1356, %r1357;
	or.b32  	%r1359, %r1358, %r1353;
	ld.global.u32 	%r1360, [%rd136+48];
	shr.u32 	%r1361, %r1360, %r1568;
	and.b32  	%r1362, %r1361, 1;
	add.s32 	%r1363, %r1296, -13;
	shl.b32 	%r1364, %r1362, %r1363;
	or.b32  	%r1365, %r1364, %r1359;
	ld.global.u32 	%r1366, [%rd136+52];
	shr.u32 	%r1367, %r1366, %r1568;
	and.b32  	%r1368, %r1367, 1;
	add.s32 	%r1369, %r1296, -14;
	shl.b32 	%r1370, %r1368, %r1369;
	or.b32  	%r1371, %r1370, %r1365;
	ld.global.u32 	%r1372, [%rd136+56];
	shr.u32 	%r1373, %r1372, %r1568;
	and.b32  	%r1374, %r1373, 1;
	add.s32 	%r1375, %r1296, -15;
	shl.b32 	%r1376, %r1374, %r1375;
	or.b32  	%r1377, %r1376, %r1371;
	ld.global.u32 	%r1378, [%rd136+60];
	shr.u32 	%r1379, %r1378, %r1568;
	and.b32  	%r1380, %r1379, 1;
	add.s32 	%r1381, %r1296, -16;
	shl.b32 	%r1382, %r1380, %r1381;
	or.b32  	%r1580, %r1382, %r1377;
	add.s32 	%r1569, %r1569, 16;
	setp.ne.s32 	%p112, %r1569, %r6;
	mov.u32 	%r1575, %r6;
	@%p112 bra 	$L__BB0_142;
$L__BB0_143:
	@%p100 bra 	$L__BB0_153;
	setp.lt.u32 	%p114, %r3, 7;
	@%p114 bra 	$L__BB0_146;
	mul.wide.u32 	%rd137, %r1575, 4;
	add.s64 	%rd138, %rd2, %rd137;
	ld.global.u32 	%r1384, [%rd138];
	shr.u32 	%r1385, %r1384, %r1568;
	and.b32  	%r1386, %r1385, 1;
	not.b32 	%r1387, %r1575;
	add.s32 	%r1388, %r216, %r1387;
	shl.b32 	%r1389, %r1386, %r1388;
	ld.global.u32 	%r1390, [%rd138+4];
	shr.u32 	%r1391, %r1390, %r1568;
	and.b32  	%r1392, %r1391, 1;
	sub.s32 	%r1393, %r216, %r1575;
	add.s32 	%r1394, %r1393, -2;
	shl.b32 	%r1395, %r1392, %r1394;
	or.b32  	%r1396, %r1389, %r1395;
	ld.global.u32 	%r1397, [%rd138+8];
	shr.u32 	%r1398, %r1397, %r1568;
	and.b32  	%r1399, %r1398, 1;
	add.s32 	%r1400, %r1393, -3;
	shl.b32 	%r1401, %r1399, %r1400;
	or.b32  	%r1402, %r1396, %r1401;
	ld.global.u32 	%r1403, [%rd138+12];
	shr.u32 	%r1404, %r1403, %r1568;
	and.b32  	%r1405, %r1404, 1;
	add.s32 	%r1406, %r1393, -4;
	shl.b32 	%r1407, %r1405, %r1406;
	or.b32  	%r1408, %r1402, %r1407;
	ld.global.u32 	%r1409, [%rd138+16];
	shr.u32 	%r1410, %r1409, %r1568;
	and.b32  	%r1411, %r1410, 1;
	add.s32 	%r1412, %r1393, -5;
	shl.b32 	%r1413, %r1411, %r1412;
	or.b32  	%r1414, %r1408, %r1413;
	ld.global.u32 	%r1415, [%rd138+20];
	shr.u32 	%r1416, %r1415, %r1568;
	and.b32  	%r1417, %r1416, 1;
	add.s32 	%r1418, %r1393, -6;
	shl.b32 	%r1419, %r1417, %r1418;
	or.b32  	%r1420, %r1414, %r1419;
	ld.global.u32 	%r1421, [%rd138+24];
	shr.u32 	%r1422, %r1421, %r1568;
	and.b32  	%r1423, %r1422, 1;
	add.s32 	%r1424, %r1393, -7;
	shl.b32 	%r1425, %r1423, %r1424;
	or.b32  	%r1426, %r1420, %r1425;
	ld.global.u32 	%r1427, [%rd138+28];
	shr.u32 	%r1428, %r1427, %r1568;
	and.b32  	%r1429, %r1428, 1;
	add.s32 	%r1430, %r1393, -8;
	shl.b32 	%r1431, %r1429, %r1430;
	or.b32  	%r1432, %r1426, %r1431;
	or.b32  	%r1580, %r1432, %r1580;
	add.s32 	%r1575, %r1575, 8;
$L__BB0_146:
	setp.eq.s32 	%p115, %r4, 0;
	@%p115 bra 	$L__BB0_153;
	setp.lt.u32 	%p116, %r5, 3;
	@%p116 bra 	$L__BB0_149;
	mul.wide.u32 	%rd139, %r1575, 4;
	add.s64 	%rd140, %rd2, %rd139;
	ld.global.u32 	%r1434, [%rd140];
	shr.u32 	%r1435, %r1434, %r1568;
	and.b32  	%r1436, %r1435, 1;
	not.b32 	%r1437, %r1575;
	add.s32 	%r1438, %r216, %r1437;
	shl.b32 	%r1439, %r1436, %r1438;
	ld.global.u32 	%r1440, [%rd140+4];
	shr.u32 	%r1441, %r1440, %r1568;
	and.b32  	%r1442, %r1441, 1;
	sub.s32 	%r1443, %r216, %r1575;
	add.s32 	%r1444, %r1443, -2;
	shl.b32 	%r1445, %r1442, %r1444;
	or.b32  	%r1446, %r1439, %r1445;
	ld.global.u32 	%r1447, [%rd140+8];
	shr.u32 	%r1448, %r1447, %r1568;
	and.b32  	%r1449, %r1448, 1;
	add.s32 	%r1450, %r1443, -3;
	shl.b32 	%r1451, %r1449, %r1450;
	or.b32  	%r1452, %r1446, %r1451;
	ld.global.u32 	%r1453, [%rd140+12];
	shr.u32 	%r1454, %r1453, %r1568;
	and.b32  	%r1455, %r1454, 1;
	add.s32 	%r1456, %r1443, -4;
	shl.b32 	%r1457, %r1455, %r1456;
	or.b32  	%r1458, %r1452, %r1457;
	or.b32  	%r1580, %r1458, %r1580;
	add.s32 	%r1575, %r1575, 4;
$L__BB0_149:
	setp.eq.s32 	%p117, %r7, 0;
	@%p117 bra 	$L__BB0_153;
	setp.eq.s32 	%p118, %r7, 1;
	mul.wide.u32 	%rd141, %r1575, 4;
	add.s64 	%rd25, %rd2, %rd141;
	ld.global.u32 	%r1459, [%rd25];
	shr.u32 	%r1460, %r1459, %r1568;
	and.b32  	%r1461, %r1460, 1;
	not.b32 	%r1462, %r1575;
	add.s32 	%r1463, %r216, %r1462;
	shl.b32 	%r1464, %r1461, %r1463;
	or.b32  	%r1580, %r1464, %r1580;
	@%p118 bra 	$L__BB0_153;
	setp.eq.s32 	%p119, %r7, 2;
	ld.global.u32 	%r1465, [%rd25+4];
	shr.u32 	%r1466, %r1465, %r1568;
	and.b32  	%r1467, %r1466, 1;
	sub.s32 	%r192, %r216, %r1575;
	add.s32 	%r1468, %r192, -2;
	shl.b32 	%r1469, %r1467, %r1468;
	or.b32  	%r1580, %r1469, %r1580;
	@%p119 bra 	$L__BB0_153;
	ld.global.u32 	%r1470, [%rd25+8];
	shr.u32 	%r1471, %r1470, %r1568;
	and.b32  	%r1472, %r1471, 1;
	add.s32 	%r1473, %r192, -3;
	shl.b32 	%r1474, %r1472, %r1473;
	or.b32  	%r1580, %r1474, %r1580;
$L__BB0_153:
	mul.wide.u32 	%rd142, %r1568, 4;
	add.s64 	%rd143, %rd3, %rd142;
	st.global.u32 	[%rd143], %r1580;
	add.s32 	%r1568, %r1568, 1;
	setp.ne.s32 	%p120, %r1568, %r216;
	@%p120 bra 	$L__BB0_140;
	mov.b32 	%r1581, 0;
	bra.uni 	$L__BB0_156;
$L__BB0_155:
	add.s32 	%r1581, %r1581, 1;
	setp.eq.s32 	%p123, %r1581, %r216;
	@%p123 bra 	$L__BB0_158;
$L__BB0_156:
	mul.wide.u32 	%rd144, %r1581, 4;
	add.s64 	%rd145, %rd4, %rd144;
	ld.global.u32 	%r1476, [%rd145];
	add.s64 	%rd146, %rd3, %rd144;
	ld.global.u32 	%r1477, [%rd146];
	sub.s32 	%r199, %r1476, %r1477;
	setp.eq.s32 	%p121, %r199, 0;
	@%p121 bra 	$L__BB0_155;
	setp.gt.s32 	%p122, %r199, 0;
	@%p122 bra 	$L__BB0_159;
$L__BB0_158:
	ld.global.u64 	%rd147, [%rd1+8];
	add.s64 	%rd148, %rd147, 1;
	st.global.u64 	[%rd1+8], %rd148;
	ld.global.u64 	%rd149, [%rd1];
	add.s64 	%rd150, %rd149, %rd157;
	st.global.u64 	[%rd1], %rd150;
$L__BB0_159:
	mov.u64 	%rd35, %rd161;
	mov.u64 	%rd34, %rd160;
	setp.le.u64 	%p124, %rd34, %rd5;
	@%p124 bra 	$L__BB0_166;
	add.s32 	%r1587, %r1587, -1;
	add.s64 	%rd160, %rd34, -4;
	add.s64 	%rd161, %rd35, -4;
	ld.local.u32 	%r1586, [%rd35+-4];
	setp.eq.s32 	%p125, %r1586, 0;
	@%p125 bra 	$L__BB0_159;
	ld.local.u32 	%r1485, [%rd35+-8];
	ld.local.u32 	%r1484, [%rd35+-12];
	add.s64 	%rd160, %rd34, -16;
	add.s64 	%rd161, %rd35, -16;
	ld.local.u32 	%r1483, [%rd35+-16];
	bra.uni 	$L__BB0_163;
$L__BB0_162:
	setp.eq.s32 	%p4, %r1586, 0;
	@%p4 bra 	$L__BB0_159;
$L__BB0_163:
	neg.s32 	%r1478, %r1586;
	and.b32  	%r205, %r1586, %r1478;
	mul.wide.s32 	%rd151, %r1587, 4;
	add.s64 	%rd152, %rd4, %rd151;
	st.global.u32 	[%rd152], %r205;
	setp.eq.s32 	%p126, %r1586, %r205;
	@%p126 bra 	$L__BB0_165;
	st.local.u32 	[%rd161], %r1483;
	st.local.u32 	[%rd161+4], %r1484;
	add.s64 	%rd160, %rd160, 12;
	add.s64 	%rd29, %rd161, 12;
	st.local.u32 	[%rd161+8], %r1485;
	mov.u64 	%rd161, %rd29;
$L__BB0_165:
	add.s64 	%rd160, %rd160, 4;
	add.s64 	%rd33, %rd161, 4;
	xor.b32  	%r1479, %r205, %r1586;
	st.local.u32 	[%rd161], %r1479;
	add.s32 	%r1587, %r1587, 1;
	or.b32  	%r1480, %r205, %r1483;
	shl.b32 	%r1483, %r1480, 1;
	or.b32  	%r1484, %r205, %r1484;
	or.b32  	%r1481, %r205, %r1485;
	shr.s32 	%r1485, %r1481, 1;
	mov.u64 	%rd161, %rd33;
	bra.uni 	$L__BB0_1;
$L__BB0_166:
	ret;

}
	// .globl	_Z22nqueen_cuda_backTrack1PlPiS0_S0_liiiiii
.visible .entry _Z22nqueen_cuda_backTrack1PlPiS0_S0_liiiiii(
	.param .u64 .ptr .align 1 _Z22nqueen_cuda_backTrack1PlPiS0_S0_liiiiii_param_0,
	.param .u64 .ptr .align 1 _Z22nqueen_cuda_backTrack1PlPiS0_S0_liiiiii_param_1,
	.param .u64 .ptr .align 1 _Z22nqueen_cuda_backTrack1PlPiS0_S0_liiiiii_param_2,
	.param .u64 .ptr .align 1 _Z22nqueen_cuda_backTrack1PlPiS0_S0_liiiiii_param_3,
	.param .u64 _Z22nqueen_cuda_backTrack1PlPiS0_S0_liiiiii_param_4,
	.param .u32 _Z22nqueen_cuda_backTrack1PlPiS0_S0_liiiiii_param_5,
	.param .u32 _Z22nqueen_cuda_backTrack1PlPiS0_S0_liiiiii_param_6,
	.param .u32 _Z22nqueen_cuda_backTrack1PlPiS0_S0_liiiiii_param_7,
	.param .u32 _Z22nqueen_cuda_backTrack1PlPiS0_S0_liiiiii_param_8,
	.param .u32 _Z22nqueen_cuda_backTrack1PlPiS0_S0_liiiiii_param_9,
	.param .u32 _Z22nqueen_cuda_backTrack1PlPiS0_S0_liiiiii_param_10
)
{
	.local .align 16 .b8 	__local_depot1[400];
	.reg .b64 	%SP;
	.reg .b64 	%SPL;
	.reg .pred 	%p<129>;
	.reg .b32 	%r<1586>;
	.reg .b64 	%rd<164>;

	mov.u64 	%SPL, __local_depot1;
	ld.param.u64 	%rd40, [_Z22nqueen_cuda_backTrack1PlPiS0_S0_liiiiii_param_0];
	ld.param.u64 	%rd41, [_Z22nqueen_cuda_backTrack1PlPiS0_S0_liiiiii_param_1];
	ld.param.u64 	%rd42, [_Z22nqueen_cuda_backTrack1PlPiS0_S0_liiiiii_param_2];
	ld.param.u64 	%rd43, [_Z22nqueen_cuda_backTrack1PlPiS0_S0_liiiiii_param_3];
	ld.param.u32 	%r216, [_Z22nqueen_cuda_backTrack1PlPiS0_S0_liiiiii_param_5];
	ld.param.u32 	%r217, [_Z22nqueen_cuda_backTrack1PlPiS0_S0_liiiiii_param_6];
	ld.param.u32 	%r1585, [_Z22nqueen_cuda_backTrack1PlPiS0_S0_liiiiii_param_7];
	ld.param.u32 	%r1481, [_Z22nqueen_cuda_backTrack1PlPiS0_S0_liiiiii_param_8];
	ld.param.u32 	%r1482, [_Z22nqueen_cuda_backTrack1PlPiS0_S0_liiiiii_param_9];
	ld.param.u32 	%r1483, [_Z22nqueen_cuda_backTrack1PlPiS0_S0_liiiiii_param_10];
	cvta.to.global.u64 	%rd1, %rd40;
	cvta.to.global.u64 	%rd2, %rd42;
	cvta.to.global.u64 	%rd3, %rd43;
	cvta.to.global.u64 	%rd4, %rd41;
	add.u64 	%rd5, %SPL, 0;
	add.s32 	%r1, %r216, -1;
	mul.wide.s32 	%rd45, %r216, 4;
	add.s64 	%rd6, %rd4, %rd45;
	and.b32  	%r2, %r216, 15;
	add.s32 	%r3, %r2, -1;
	and.b32  	%r4, %r216, 7;
	add.s32 	%r5, %r4, -1;
	and.b32  	%r6, %r216, 2147483632;
	and.b32  	%r7, %r216, 3;
	neg.s32 	%r8, %r6;
	mov.u64 	%rd160, %rd5;
	mov.u64 	%rd161, %rd5;
$L__BB1_1:
	or.b32  	%r222, %r1482, %r1481;
	or.b32  	%r223, %r222, %r1483;
	not.b32 	%r224, %r223;
	and.b32  	%r1584, %r217, %r224;
	setp.ne.s32 	%p3, %r1585, %r1;
	@%p3 bra 	$L__BB1_162;
	setp.eq.s32 	%p5, %r1584, 0;
	@%p5 bra 	$L__BB1_159;
	setp.lt.s32 	%p8, %r216, 1;
	st.global.u32 	[%rd6+-4], %r1584;
	mov.b64 	%rd157, 2;
	mov.pred 	%p128, -1;
	mov.pred 	%p127, 0;
	@%p8 bra 	$L__BB1_74;
	setp.lt.u32 	%p9, %r1, 15;
	mov.b32 	%r1485, 0;
	@%p9 bra 	$L__BB1_7;
	add.s64 	%rd156, %rd4, 32;
	add.s64 	%rd155, %rd2, 32;
	mov.u32 	%r1487, %r8;
$L__BB1_6:
	.pragma "nounroll";
	ld.global.u32 	%r226, [%rd156+-32];
	st.global.u32 	[%rd155+-32], %r226;
	ld.global.u32 	%r227, [%rd156+-28];
	st.global.u32 	[%rd155+-28], %r227;
	ld.global.u32 	%r228, [%rd156+-24];
	st.global.u32 	[%rd155+-24], %r228;
	ld.global.u32 	%r229, [%rd156+-20];
	st.global.u32 	[%rd155+-20], %r229;
	ld.global.u32 	%r230, [%rd156+-16];
	st.global.u32 	[%rd155+-16], %r230;
	ld.global.u32 	%r231, [%rd156+-12];
	st.global.u32 	[%rd155+-12], %r231;
	ld.global.u32 	%r232, [%rd156+-8];
	st.global.u32 	[%rd155+-8], %r232;
	ld.global.u32 	%r233, [%rd156+-4];
	st.global.u32 	[%rd155+-4], %r233;
	ld.global.u32 	%r234, [%rd156];
	st.global.u32 	[%rd155], %r234;
	ld.global.u32 	%r235, [%rd156+4];
	st.global.u32 	[%rd155+4], %r235;
	ld.global.u32 	%r236, [%rd156+8];
	st.global.u32 	[%rd155+8], %r236;
	ld.global.u32 	%r237, [%rd156+12];
	st.global.u32 	[%rd155+12], %r237;
	ld.global.u32 	%r238, [%rd156+16];
	st.global.u32 	[%rd155+16], %r238;
	ld.global.u32 	%r239, [%rd156+20];
	st.global.u32 	[%rd155+20], %r239;
	ld.global.u32 	%r240, [%rd156+24];
	st.global.u32 	[%rd155+24], %r240;
	ld.global.u32 	%r241, [%rd156+28];
	st.global.u32 	[%rd155+28], %r241;
	add.s32 	%r1487, %r1487, 16;
	add.s64 	%rd156, %rd156, 64;
	add.s64 	%rd155, %rd155, 64;
	setp.eq.s32 	%p10, %r1487, 0;
	mov.u32 	%r1485, %r6;
	@%p10 bra 	$L__BB1_7;
	bra.uni 	$L__BB1_6;
$L__BB1_7:
	setp.eq.s32 	%p11, %r2, 0;
	@%p11 bra 	$L__BB1_17;
	setp.lt.u32 	%p12, %r3, 7;
	@%p12 bra 	$L__BB1_10;
	mul.wide.u32 	%rd47, %r1485, 4;
	add.s64 	%rd48, %rd4, %rd47;
	ld.global.u32 	%r242, [%rd48];
	add.s64 	%rd49, %rd2, %rd47;
	st.global.u32 	[%rd49], %r242;
	ld.global.u32 	%r243, [%rd48+4];
	st.global.u32 	[%rd49+4], %r243;
	ld.global.u32 	%r244, [%rd48+8];
	st.global.u32 	[%rd49+8], %r244;
	ld.global.u32 	%r245, [%rd48+12];
	st.global.u32 	[%rd49+12], %r245;
	ld.global.u32 	%r246, [%rd48+16];
	st.global.u32 	[%rd49+16], %r246;
	ld.global.u32 	%r247, [%rd48+20];
	st.global.u32 	[%rd49+20], %r247;
	ld.global.u32 	%r248, [%rd48+24];
	st.global.u32 	[%rd49+24], %r248;
	ld.global.u32 	%r249, [%rd48+28];
	st.global.u32 	[%rd49+28], %r249;
	add.s32 	%r1485, %r1485, 8;
$L__BB1_10:
	setp.eq.s32 	%p13, %r4, 0;
	@%p13 bra 	$L__BB1_17;
	setp.lt.u32 	%p14, %r5, 3;
	@%p14 bra 	$L__BB1_13;
	mul.wide.u32 	%rd50, %r1485, 4;
	add.s64 	%rd51, %rd4, %rd50;
	ld.global.u32 	%r250, [%rd51];
	add.s64 	%rd52, %rd2, %rd50;
	st.global.u32 	[%rd52], %r250;
	ld.global.u32 	%r251, [%rd51+4];
	st.global.u32 	[%rd52+4], %r251;
	ld.global.u32 	%r252, [%rd51+8];
	st.global.u32 	[%rd52+8], %r252;
	ld.global.u32 	%r253, [%rd51+12];
	st.global.u32 	[%rd52+12], %r253;
	add.s32 	%r1485, %r1485, 4;
$L__BB1_13:
	setp.eq.s32 	%p15, %r7, 0;
	@%p15 bra 	$L__BB1_17;
	setp.eq.s32 	%p16, %r7, 1;
	mul.wide.u32 	%rd53, %r1485, 4;
	add.s64 	%rd11, %rd4, %rd53;
	ld.global.u32 	%r254, [%rd11];
	add.s64 	%rd12, %rd2, %rd53;
	st.global.u32 	[%rd12], %r254;
	@%p16 bra 	$L__BB1_17;
	setp.eq.s32 	%p17, %r7, 2;
	ld.global.u32 	%r255, [%rd11+4];
	st.global.u32 	[%rd12+4], %r255;
	@%p17 bra 	$L__BB1_17;
	ld.global.u32 	%r256, [%rd11+8];
	st.global.u32 	[%rd12+8], %r256;
$L__BB1_17:
	mov.b32 	%r1488, 0;
$L__BB1_18:
	mov.b32 	%r1495, 0;
	mov.u32 	%r1500, %r1495;
	@%p9 bra 	$L__BB1_21;
	mov.b32 	%r1489, 0;
	mov.u32 	%r1500, %r1489;
$L__BB1_20:
	.pragma "nounroll";
	mul.wide.u32 	%rd54, %r1489, 4;
	add.s64 	%rd55, %rd2, %rd54;
	ld.global.u32 	%r261, [%rd55];
	shr.u32 	%r262, %r261, %r1488;
	and.b32  	%r263, %r262, 1;
	not.b32 	%r264, %r1489;
	add.s32 	%r265, %r216, %r264;
	shl.b32 	%r266, %r263, %r265;
	or.b32  	%r267, %r266, %r1500;
	ld.global.u32 	%r268, [%rd55+4];
	shr.u32 	%r269, %r268, %r1488;
	and.b32  	%r270, %r269, 1;
	sub.s32 	%r271, %r216, %r1489;
	add.s32 	%r272, %r271, -2;
	shl.b32 	%r273, %r270, %r272;
	or.b32  	%r274, %r273, %r267;
	ld.global.u32 	%r275, [%rd55+8];
	shr.u32 	%r276, %r275, %r1488;
	and.b32  	%r277, %r276, 1;
	add.s32 	%r278, %r271, -3;
	shl.b32 	%r279, %r277, %r278;
	or.b32  	%r280, %r279, %r274;
	ld.global.u32 	%r281, [%rd55+12];
	shr.u32 	%r282, %r281, %r1488;
	and.b32  	%r283, %r282, 1;
	add.s32 	%r284, %r271, -4;
	shl.b32 	%r285, %r283, %r284;
	or.b32  	%r286, %r285, %r280;
	ld.global.u32 	%r287, [%rd55+16];
	shr.u32 	%r288, %r287, %r1488;
	and.b32  	%r289, %r288, 1;
	add.s32 	%r290, %r271, -5;
	shl.b32 	%r291, %r289, %r290;
	or.b32  	%r292, %r291, %r286;
	ld.global.u32 	%r293, [%rd55+20];
	shr.u32 	%r294, %r293, %r1488;
	and.b32  	%r295, %r294, 1;
	add.s32 	%r296, %r271, -6;
	shl.b32 	%r297, %r295, %r296;
	or.b32  	%r298, %r297, %r292;
	ld.global.u32 	%r299, [%rd55+24];
	shr.u32 	%r300, %r299, %r1488;
	and.b32  	%r301, %r300, 1;
	add.s32 	%r302, %r271, -7;
	shl.b32 	%r303, %r301, %r302;
	or.b32  	%r304, %r303, %r298;
	ld.global.u32 	%r305, [%rd55+28];
	shr.u32 	%r306, %r305, %r1488;
	and.b32  	%r307, %r306, 1;
	add.s32 	%r308, %r271, -8;
	shl.b32 	%r309, %r307, %r308;
	or.b32  	%r310, %r309, %r304;
	ld.global.u32 	%r311, [%rd55+32];
	shr.u32 	%r312, %r311, %r1488;
	and.b32  	%r313, %r312, 1;
	add.s32 	%r314, %r271, -9;
	shl.b32 	%r315, %r313, %r314;
	or.b32  	%r316, %r315, %r310;
	ld.global.u32 	%r317, [%rd55+36];
	shr.u32 	%r318, %r317, %r1488;
	and.b32  	%r319, %r318, 1;
	add.s32 	%r320, %r271, -10;
	shl.b32 	%r321, %r319, %r320;
	or.b32  	%r322, %r321, %r316;
	ld.global.u32 	%r323, [%rd55+40];
	shr.u32 	%r324, %r323, %r1488;
	and.b32  	%r325, %r324, 1;
	add.s32 	%r326, %r271, -11;
	shl.b32 	%r327, %r325, %r326;
	or.b32  	%r328, %r327, %r322;
	ld.global.u32 	%r329, [%rd55+44];
	shr.u32 	%r330, %r329, %r1488;
	and.b32  	%r331, %r330, 1;
	add.s32 	%r332, %r271, -12;
	shl.b32 	%r333, %r331, %r332;
	or.b32  	%r334, %r333, %r328;
	ld.global.u32 	%r335, [%rd55+48];
	shr.u32 	%r336, %r335, %r1488;
	and.b32  	%r337, %r336, 1;
	add.s32 	%r338, %r271, -13;
	shl.b32 	%r339, %r337, %r338;
	or.b32  	%r340, %r339, %r334;
	ld.global.u32 	%r341, [%rd55+52];
	shr.u32 	%r342, %r341, %r1488;
	and.b32  	%r343, %r342, 1;
	add.s32 	%r344, %r271, -14;
	shl.b32 	%r345, %r343, %r344;
	or.b32  	%r346, %r345, %r340;
	ld.global.u32 	%r347, [%rd55+56];
	shr.u32 	%r348, %r347, %r1488;
	and.b32  	%r349, %r348, 1;
	add.s32 	%r350, %r271, -15;
	shl.b32 	%r351, %r349, %r350;
	or.b32  	%r352, %r351, %r346;
	ld.global.u32 	%r353, [%rd55+60];
	shr.u32 	%r354, %r353, %r1488;
	and.b32  	%r355, %r354, 1;
	add.s32 	%r356, %r271, -16;
	shl.b32 	%r357, %r355, %r356;
	or.b32  	%r1500, %r357, %r352;
	add.s32 	%r1489, %r1489, 16;
	setp.ne.s32 	%p19, %r1489, %r6;
	mov.u32 	%r1495, %r6;
	@%p19 bra 	$L__BB1_20;
$L__BB1_21:
	@%p11 bra 	$L__BB1_31;
	setp.lt.u32 	%p21, %r3, 7;
	@%p21 bra 	$L__BB1_24;
	mul.wide.u32 	%rd56, %r1495, 4;
	add.s64 	%rd57, %rd2, %rd56;
	ld.global.u32 	%r359, [%rd57];
	shr.u32 	%r360, %r359, %r1488;
	and.b32  	%r361, %r360, 1;
	not.b32 	%r362, %r1495;
	add.s32 	%r363, %r216, %r362;
	shl.b32 	%r364, %r361, %r363;
	ld.global.u32 	%r365, [%rd57+4];
	shr.u32 	%r366, %r365, %r1488;
	and.b32  	%r367, %r366, 1;
	sub.s32 	%r368, %r216, %r1495;
	add.s32 	%r369, %r368, -2;
	shl.b32 	%r370, %r367, %r369;
	or.b32  	%r371, %r364, %r370;
	ld.global.u32 	%r372, [%rd57+8];
	shr.u32 	%r373, %r372, %r1488;
	and.b32  	%r374, %r373, 1;
	add.s32 	%r375, %r368, -3;
	shl.b32 	%r376, %r374, %r375;
	or.b32  	%r377, %r371, %r376;
	ld.global.u32 	%r378, [%rd57+12];
	shr.u32 	%r379, %r378, %r1488;
	and.b32  	%r380, %r379, 1;
	add.s32 	%r381, %r368, -4;
	shl.b32 	%r382, %r380, %r381;
	or.b32  	%r383, %r377, %r382;
	ld.global.u32 	%r384, [%rd57+16];
	shr.u32 	%r385, %r384, %r1488;
	and.b32  	%r386, %r385, 1;
	add.s32 	%r387, %r368, -5;
	shl.b32 	%r388, %r386, %r387;
	or.b32  	%r389, %r383, %r388;
	ld.global.u32 	%r390, [%rd57+20];
	shr.u32 	%r391, %r390, %r1488;
	and.b32  	%r392, %r391, 1;
	add.s32 	%r393, %r368, -6;
	shl.b32 	%r394, %r392, %r393;
	or.b32  	%r395, %r389, %r394;
	ld.global.u32 	%r396, [%rd57+24];
	shr.u32 	%r397, %r396, %r1488;
	and.b32  	%r398, %r397, 1;
	add.s32 	%r399, %r368, -7;
	shl.b32 	%r400, %r398, %r399;
	or.b32  	%r401, %r395, %r400;
	ld.global.u32 	%r402, [%rd57+28];
	shr.u32 	%r403, %r402, %r1488;
	and.b32  	%r404, %r403, 1;
	add.s32 	%r405, %r368, -8;
	shl.b32 	%r406, %r404, %r405;
	or.b32  	%r407, %r401, %r406;
	or.b32  	%r1500, %r407, %r1500;
	add.s32 	%r1495, %r1495, 8;
$L__BB1_24:
	setp.eq.s32 	%p22, %r4, 0;
	@%p22 bra 	$L__BB1_31;
	setp.lt.u32 	%p23, %r5, 3;
	@%p23 bra 	$L__BB1_27;
	mul.wide.u32 	%rd58, %r1495, 4;
	add.s64 	%rd59, %rd2, %rd58;
	ld.global.u32 	%r409, [%rd59];
	shr.u32 	%r410, %r409, %r1488;
	and.b32  	%r411, %r410, 1;
	not.b32 	%r412, %r1495;
	add.s32 	%r413, %r216, %r412;
	shl.b32 	%r414, %r411, %r413;
	ld.global.u32 	%r415, [%rd59+4];
	shr.u32 	%r416, %r415, %r1488;
	and.b32  	%r417, %r416, 1;
	sub.s32 	%r418, %r216, %r1495;
	add.s32 	%r419, %r418, -2;
	shl.b32 	%r420, %r417, %r419;
	or.b32  	%r421, %r414, %r420;
	ld.global.u32 	%r422, [%rd59+8];
	shr.u32 	%r423, %r422, %r1488;
	and.b32  	%r424, %r423, 1;
	add.s32 	%r425, %r418, -3;
	shl.b32 	%r426, %r424, %r425;
	or.b32  	%r427, %r421, %r426;
	ld.global.u32 	%r428, [%rd59+12];
	shr.u32 	%r429, %r428, %r1488;
	and.b32  	%r430, %r429, 1;
	add.s32 	%r431, %r418, -4;
	shl.b32 	%r432, %r430, %r431;
	or.b32  	%r433, %r427, %r432;
	or.b32  	%r1500, %r433, %r1500;
	add.s32 	%r1495, %r1495, 4;
$L__BB1_27:
	setp.eq.s32 	%p24, %r7, 0;
	@%p24 bra 	$L__BB1_31;
	setp.eq.s32 	%p25, %r7, 1;
	mul.wide.u32 	%rd60, %r1495, 4;
	add.s64 	%rd17, %rd2, %rd60;
	ld.global.u32 	%r434, [%rd17];
	shr.u32 	%r435, %r434, %r1488;
	and.b32  	%r436, %r435, 1;
	not.b32 	%r437, %r1495;
	add.s32 	%r438, %r216, %r437;
	shl.b32 	%r439, %r436, %r438;
	or.b32  	%r1500, %r439, %r1500;
	@%p25 bra 	$L__BB1_31;
	setp.eq.s32 	%p26, %r7, 2;
	ld.global.u32 	%r440, [%rd17+4];
	shr.u32 	%r441, %r440, %r1488;
	and.b32  	%r442, %r441, 1;
	sub.s32 	%r40, %r216, %r1495;
	add.s32 	%r443, %r40, -2;
	shl.b32 	%r444, %r442, %r443;
	or.b32  	%r1500, %r444, %r1500;
	@%p26 bra 	$L__BB1_31;
	ld.global.u32 	%r445, [%rd17+8];
	shr.u32 	%r446, %r445, %r1488;
	and.b32  	%r447, %r446, 1;
	add.s32 	%r448, %r40, -3;
	shl.b32 	%r449, %r447, %r448;
	or.b32  	%r1500, %r449, %r1500;
$L__BB1_31:
	mul.wide.u32 	%rd61, %r1488, 4;
	add.s64 	%rd62, %rd3, %rd61;
	st.global.u32 	[%rd62], %r1500;
	add.s32 	%r1488, %r1488, 1;
	setp.ne.s32 	%p27, %r1488, %r216;
	@%p27 bra 	$L__BB1_18;
	mov.b32 	%r1501, 0;
	bra.uni 	$L__BB1_34;
$L__BB1_33:
	add.s32 	%r1501, %r1501, 1;
	setp.eq.s32 	%p63, %r1501, %r216;
	@%p63 bra 	$L__BB1_74;
$L__BB1_34:
	mul.wide.u32 	%rd63, %r1501, 4;
	add.s64 	%rd64, %rd4, %rd63;
	ld.global.u32 	%r451, [%rd64];
	add.s64 	%rd65, %rd3, %rd63;
	ld.global.u32 	%r452, [%rd65];
	sub.s32 	%r47, %r451, %r452;
	setp.eq.s32 	%p28, %r47, 0;
	@%p28 bra 	$L__BB1_33;
	setp.gt.s32 	%p29, %r47, 0;
	@%p29 bra 	$L__BB1_159;
	mov.b32 	%r1502, 0;
$L__BB1_37:
	mov.b32 	%r1509, 0;
	mov.u32 	%r1514, %r1509;
	@%p9 bra 	$L__BB1_40;
	mov.b32 	%r1503, 0;
	mov.u32 	%r1514, %r1503;
$L__BB1_39:
	.pragma "nounroll";
	mul.wide.u32 	%rd66, %r1503, 4;
	add.s64 	%rd67, %rd3, %rd66;
	ld.global.u32 	%r457, [%rd67];
	shr.u32 	%r458, %r457, %r1502;
	and.b32  	%r459, %r458, 1;
	not.b32 	%r460, %r1503;
	add.s32 	%r461, %r216, %r460;
	shl.b32 	%r462, %r459, %r461;
	or.b32  	%r463, %r462, %r1514;
	ld.global.u32 	%r464, [%rd67+4];
	shr.u32 	%r465, %r464, %r1502;
	and.b32  	%r466, %r465, 1;
	sub.s32 	%r467, %r216, %r1503;
	add.s32 	%r468, %r467, -2;
	shl.b32 	%r469, %r466, %r468;
	or.b32  	%r470, %r469, %r463;
	ld.global.u32 	%r471, [%rd67+8];
	shr.u32 	%r472, %r471, %r1502;
	and.b32  	%r473, %r472, 1;
	add.s32 	%r474, %r467, -3;
	shl.b32 	%r475, %r473, %r474;
	or.b32  	%r476, %r475, %r470;
	ld.global.u32 	%r477, [%rd67+12];
	shr.u32 	%r478, %r477, %r1502;
	and.b32  	%r479, %r478, 1;
	add.s32 	%r480, %r467, -4;
	shl.b32 	%r481, %r479, %r480;
	or.b32  	%r482, %r481, %r476;
	ld.global.u32 	%r483, [%rd67+16];
	shr.u32 	%r484, %r483, %r1502;
	and.b32  	%r485, %r484, 1;
	add.s32 	%r486, %r467, -5;
	shl.b32 	%r487, %r485, %r486;
	or.b32  	%r488, %r487, %r482;
	ld.global.u32 	%r489, [%rd67+20];
	shr.u32 	%r490, %r489, %r1502;
	and.b32  	%r491, %r490, 1;
	add.s32 	%r492, %r467, -6;
	shl.b32 	%r493, %r491, %r492;
	or.b32  	%r494, %r493, %r488;
	ld.global.u32 	%r495, [%rd67+24];
	shr.u32 	%r496, %r495, %r1502;
	and.b32  	%r497, %r496, 1;
	add.s32 	%r498, %r467, -7;
	shl.b32 	%r499, %r497, %r498;
	or.b32  	%r500, %r499, %r494;
	ld.global.u32 	%r501, [%rd67+28];
	shr.u32 	%r502, %r501, %r1502;
	and.b32  	%r503, %r502, 1;
	add.s32 	%r504, %r467, -8;
	shl.b32 	%r505, %r503, %r504;
	or.b32  	%r506, %r505, %r500;
	ld.global.u32 	%r507, [%rd67+32];
	shr.u32 	%r508, %r507, %r1502;
	and.b32  	%r509, %r508, 1;
	add.s32 	%r510, %r467, -9;
	shl.b32 	%r511, %r509, %r510;
	or.b32  	%r512, %r511, %r506;
	ld.global.u32 	%r513, [%rd67+36];
	shr.u32 	%r514, %r513, %r1502;
	and.b32  	%r515, %r514, 1;
	add.s32 	%r516, %r467, -10;
	shl.b32 	%r517, %r515, %r516;
	or.b32  	%r518, %r517, %r512;
	ld.global.u32 	%r519, [%rd67+40];
	shr.u32 	%r520, %r519, %r1502;
	and.b32  	%r521, %r520, 1;
	add.s32 	%r522, %r467, -11;
	shl.b32 	%r523, %r521, %r522;
	or.b32  	%r524, %r523, %r518;
	ld.global.u32 	%r525, [%rd67+44];
	shr.u32 	%r526, %r525, %r1502;
	and.b32  	%r527, %r526, 1;
	add.s32 	%r528, %r467, -12;
	shl.b32 	%r529, %r527, %r528;
	or.b32  	%r530, %r529, %r524;
	ld.global.u32 	%r531, [%rd67+48];
	shr.u32 	%r532, %r531, %r1502;
	and.b32  	%r533, %r532, 1;
	add.s32 	%r534, %r467, -13;
	shl.b32 	%r535, %r533, %r534;
	or.b32  	%r536, %r535, %r530;
	ld.global.u32 	%r537, [%rd67+52];
	shr.u32 	%r538, %r537, %r1502;
	and.b32  	%r539, %r538, 1;
	add.s32 	%r540, %r467, -14;
	shl.b32 	%r541, %r539, %r540;
	or.b32  	%r542, %r541, %r536;
	ld.global.u32 	%r543, [%rd67+56];
	shr.u32 	%r544, %r543, %r1502;
	and.b32  	%r545, %r544, 1;
	add.s32 	%r546, %r467, -15;
	shl.b32 	%r547, %r545, %r546;
	or.b32  	%r548, %r547, %r542;
	ld.global.u32 	%r549, [%rd67+60];
	shr.u32 	%r550, %r549, %r1502;
	and.b32  	%r551, %r550, 1;
	add.s32 	%r552, %r467, -16;
	shl.b32 	%r553, %r551, %r552;
	or.b32  	%r1514, %r553, %r548;
	add.s32 	%r1503, %r1503, 16;
	setp.ne.s32 	%p31, %r1503, %r6;
	mov.u32 	%r1509, %r6;
	@%p31 bra 	$L__BB1_39;
$L__BB1_40:
	@%p11 bra 	$L__BB1_50;
	setp.lt.u32 	%p33, %r3, 7;
	@%p33 bra 	$L__BB1_43;
	mul.wide.u32 	%rd68, %r1509, 4;
	add.s64 	%rd69, %rd3, %rd68;
	ld.global.u32 	%r555, [%rd69];
	shr.u32 	%r556, %r555, %r1502;
	and.b32  	%r557, %r556, 1;
	not.b32 	%r558, %r1509;
	add.s32 	%r559, %r216, %r558;
	shl.b32 	%r560, %r557, %r559;
	ld.global.u32 	%r561, [%rd69+4];
	shr.u32 	%r562, %r561, %r1502;
	and.b32  	%r563, %r562, 1;
	sub.s32 	%r564, %r216, %r1509;
	add.s32 	%r565, %r564, -2;
	shl.b32 	%r566, %r563, %r565;
	or.b32  	%r567, %r560, %r566;
	ld.global.u32 	%r568, [%rd69+8];
	shr.u32 	%r569, %r568, %r1502;
	and.b32  	%r570, %r569, 1;
	add.s32 	%r571, %r564, -3;
	shl.b32 	%r572, %r570, %r571;
	or.b32  	%r573, %r567, %r572;
	ld.global.u32 	%r574, [%rd69+12];
	shr.u32 	%r575, %r574, %r1502;
	and.b32  	%r576, %r575, 1;
	add.s32 	%r577, %r564, -4;
	shl.b32 	%r578, %r576, %r577;
	or.b32  	%r579, %r573, %r578;
	ld.global.u32 	%r580, [%rd69+16];
	shr.u32 	%r581, %r580, %r1502;
	and.b32  	%r582, %r581, 1;
	add.s32 	%r583, %r564, -5;
	shl.b32 	%r584, %r582, %r583;
	or.b32  	%r585, %r579, %r584;
	ld.global.u32 	%r586, [%rd69+20];
	shr.u32 	%r587, %r586, %r1502;
	and.b32  	%r588, %r587, 1;
	add.s32 	%r589, %r564, -6;
	shl.b32 	%r590, %r588, %r589;
	or.b32  	%r591, %r585, %r590;
	ld.global.u32 	%r592, [%rd69+24];
	shr.u32 	%r593, %r592, %r1502;
	and.b32  	%r594, %r593, 1;
	add.s32 	%r595, %r564, -7;
	shl.b32 	%r596, %r594, %r595;
	or.b32  	%r597, %r591, %r596;
	ld.global.u32 	%r598, [%rd69+28];
	shr.u32 	%r599, %r598, %r1502;
	and.b32  	%r600, %r599, 1;
	add.s32 	%r601, %r564, -8;
	shl.b32 	%r602, %r600, %r601;
	or.b32  	%r603, %r597, %r602;
	or.b32  	%r1514, %r603, %r1514;
	add.s32 	%r1509, %r1509, 8;
$L__BB1_43:
	setp.eq.s32 	%p34, %r4, 0;
	@%p34 bra 	$L__BB1_50;
	setp.lt.u32 	%p35, %r5, 3;
	@%p35 bra 	$L__BB1_46;
	mul.wide.u32 	%rd70, %r1509, 4;
	add.s64 	%rd71, %rd3, %rd70;
	ld.global.u32 	%r605, [%rd71];
	shr.u32 	%r606, %r605, %r1502;
	and.b32  	%r607, %r606, 1;
	not.b32 	%r608, %r1509;
	add.s32 	%r609, %r216, %r608;
	shl.b32 	%r610, %r607, %r609;
	ld.global.u32 	%r611, [%rd71+4];
	shr.u32 	%r612, %r611, %r1502;
	and.b32  	%r613, %r612, 1;
	sub.s32 	%r614, %r216, %r1509;
	add.s32 	%r615, %r614, -2;
	shl.b32 	%r616, %r613, %r615;
	or.b32  	%r617, %r610, %r616;
	ld.global.u32 	%r618, [%rd71+8];
	shr.u32 	%r619, %r618, %r1502;
	and.b32  	%r620, %r619, 1;
	add.s32 	%r621, %r614, -3;
	shl.b32 	%r622, %r620, %r621;
	or.b32  	%r623, %r617, %r622;
	ld.global.u32 	%r624, [%rd71+12];
	shr.u32 	%r625, %r624, %r1502;
	and.b32  	%r626, %r625, 1;
	add.s32 	%r627, %r614, -4;
	shl.b32 	%r628, %r626, %r627;
	or.b32  	%r629, %r623, %r628;
	or.b32  	%r1514, %r629, %r1514;
	add.s32 	%r1509, %r1509, 4;
$L__BB1_46:
	setp.eq.s32 	%p36, %r7, 0;
	@%p36 bra 	$L__BB1_50;
	setp.eq.s32 	%p37, %r7, 1;
	mul.wide.u32 	%rd72, %r1509, 4;
	add.s64 	%rd18, %rd3, %rd72;
	ld.global.u32 	%r630, [%rd18];
	shr.u32 	%r631, %r630, %r1502;
	and.b32  	%r632, %r631, 1;
	not.b32 	%r633, %r1509;
	add.s32 	%r634, %r216, %r633;
	shl.b32 	%r635, %r632, %r634;
	or.b32  	%r1514, %r635, %r1514;
	@%p37 bra 	$L__BB1_50;
	setp.eq.s32 	%p38, %r7, 2;
	ld.global.u32 	%r636, [%rd18+4];
	shr.u32 	%r637, %r636, %r1502;
	and.b32  	%r638, %r637, 1;
	sub.s32 	%r67, %r216, %r1509;
	add.s32 	%r639, %r67, -2;
	shl.b32 	%r640, %r638, %r639;
	or.b32  	%r1514, %r640, %r1514;
	@%p38 bra 	$L__BB1_50;
	ld.global.u32 	%r641, [%rd18+8];
	shr.u32 	%r642, %r641, %r1502;
	and.b32  	%r643, %r642, 1;
	add.s32 	%r644, %r67, -3;
	shl.b32 	%r645, %r643, %r644;
	or.b32  	%r1514, %r645, %r1514;
$L__BB1_50:
	mul.wide.u32 	%rd73, %r1502, 4;
	add.s64 	%rd74, %rd2, %rd73;
	st.global.u32 	[%rd74], %r1514;
	add.s32 	%r1502, %r1502, 1;
	setp.ne.s32 	%p39, %r1502, %r216;
	@%p39 bra 	$L__BB1_37;
	mov.b32 	%r1515, 0;
	bra.uni 	$L__BB1_53;
$L__BB1_52:
	add.s32 	%r1515, %r1515, 1;
	setp.eq.s32 	%p60, %r1515, %r216;
	mov.b64 	%rd157, 4;
	mov.pred 	%p127, -1;
	mov.pred 	%p128, %p127;
	@%p60 bra 	$L__BB1_74;
$L__BB1_53:
	mul.wide.u32 	%rd75, %r1515, 4;
	add.s64 	%rd76, %rd4, %rd75;
	ld.global.u32 	%r647, [%rd76];
	add.s64 	%rd77, %rd2, %rd75;
	ld.global.u32 	%r648, [%rd77];
	sub.s32 	%r74, %r647, %r648;
	setp.eq.s32 	%p40, %r74, 0;
	@%p40 bra 	$L__BB1_52;
	setp.gt.s32 	%p41, %r74, 0;
	@%p41 bra 	$L__BB1_159;
	mov.b32 	%r1516, 0;
$L__BB1_56:
	mov.b32 	%r1523, 0;
	mov.u32 	%r1528, %r1523;
	@%p9 bra 	$L__BB1_59;
	mov.b32 	%r1517, 0;
	mov.u32 	%r1528, %r1517;
$L__BB1_58:
	.pragma "nounroll";
	mul.wide.u32 	%rd78, %r1517, 4;
	add.s64 	%rd79, %rd2, %rd78;
	ld.global.u32 	%r653, [%rd79];
	shr.u32 	%r654, %r653, %r1516;
	and.b32  	%r655, %r654, 1;
	not.b32 	%r656, %r1517;
	add.s32 	%r657, %r216, %r656;
	shl.b32 	%r658, %r655, %r657;
	or.b32  	%r659, %r658, %r1528;
	ld.global.u32 	%r660, [%rd79+4];
	shr.u32 	%r661, %r660, %r1516;
	and.b32  	%r662, %r661, 1;
	sub.s32 	%r663, %r216, %r1517;
	add.s32 	%r664, %r663, -2;
	shl.b32 	%r665, %r662, %r664;
	or.b32  	%r666, %r665, %r659;
	ld.global.u32 	%r667, [%rd79+8];
	shr.u32 	%r668, %r667, %r1516;
	and.b32  	%r669, %r668, 1;
	add.s32 	%r670, %r663, -3;
	shl.b32 	%r671, %r669, %r670;
	or.b32  	%r672, %r671, %r666;
	ld.global.u32 	%r673, [%rd79+12];
	shr.u32 	%r674, %r673, %r1516;
	and.b32  	%r675, %r674, 1;
	add.s32 	%r676, %r663, -4;
	shl.b32 	%r677, %r675, %r676;
	or.b32  	%r678, %r677, %r672;
	ld.global.u32 	%r679, [%rd79+16];
	shr.u32 	%r680, %r679, %r1516;
	and.b32  	%r681, %r680, 1;
	add.s32 	%r682, %r663, -5;
	shl.b32 	%r683, %r681, %r682;
	or.b32  	%r684, %r683, %r678;
	ld.global.u32 	%r685, [%rd79+20];
	shr.u32 	%r686, %r685, %r1516;
	and.b32  	%r687, %r686, 1;
	add.s32 	%r688, %r663, -6;
	shl.b32 	%r689, %r687, %r688;
	or.b32  	%r690, %r689, %r684;
	ld.global.u32 	%r691, [%rd79+24];
	shr.u32 	%r692, %r691, %r1516;
	and.b32  	%r693, %r692, 1;
	add.s32 	%r694, %r663, -7;
	shl.b32 	%r695, %r693, %r694;
	or.b32  	%r696, %r695, %r690;
	ld.global.u32 	%r697, [%rd79+28];
	shr.u32 	%r698, %r697, %r1516;
	and.b32  	%r699, %r698, 1;
	add.s32 	%r700, %r663, -8;
	shl.b32 	%r701, %r699, %r700;
	or.b32  	%r702, %r701, %r696;
	ld.global.u32 	%r703, [%rd79+32];
	shr.u32 	%r704, %r703, %r1516;
	and.b32  	%r705, %r704, 1;
	add.s32 	%r706, %r663, -9;
	shl.b32 	%r707, %r705, %r706;
	or.b32  	%r708, %r707, %r702;
	ld.global.u32 	%r709, [%rd79+36];
	shr.u32 	%r710, %r709, %r1516;
	and.b32  	%r711, %r710, 1;
	add.s32 	%r712, %r663, -10;
	shl.b32 	%r713, %r711, %r712;
	or.b32  	%r714, %r713, %r708;
	ld.global.u32 	%r715, [%rd79+40];
	shr.u32 	%r716, %r715, %r1516;
	and.b32  	%r717, %r716, 1;
	add.s32 	%r718, %r663, -11;
	shl.b32 	%r719, %r717, %r718;
	or.b32  	%r720, %r719, %r714;
	ld.global.u32 	%r721, [%rd79+44];
	shr.u32 	%r722, %r721, %r1516;
	and.b32  	%r723, %r722, 1;
	add.s32 	%r724, %r663, -12;
	shl.b32 	%r725, %r723, %r724;
	or.b32  	%r726, %r725, %r720;
	ld.global.u32 	%r727, [%rd79+48];
	shr.u32 	%r728, %r727, %r1516;
	and.b32  	%r729, %r728, 1;
	add.s32 	%r730, %r663, -13;
	shl.b32 	%r731, %r729, %r730;
	or.b32  	%r732, %r731, %r726;
	ld.global.u32 	%r733, [%rd79+52];
	shr.u32 	%r734, %r733, %r1516;
	and.b32  	%r735, %r734, 1;
	add.s32 	%r736, %r663, -14;
	shl.b32 	%r737, %r735, %r736;
	or.b32  	%r738, %r737, %r732;
	ld.global.u32 	%r739, [%rd79+56];
	shr.u32 	%r740, %r739, %r1516;
	and.b32  	%r741, %r740, 1;
	add.s32 	%r742, %r663, -15;
	shl.b32 	%r743, %r741, %r742;
	or.b32  	%r744, %r743, %r738;
	ld.global.u32 	%r745, [%rd79+60];
	shr.u32 	%r746, %r745, %r1516;
	and.b32  	%r747, %r746, 1;
	add.s32 	%r748, %r663, -16;
	shl.b32 	%r749, %r747, %r748;
	or.b32  	%r1528, %r749, %r744;
	add.s32 	%r1517, %r1517, 16;
	setp.ne.s32 	%p43, %r1517, %r6;
	mov.u32 	%r1523, %r6;
	@%p43 bra 	$L__BB1_58;
$L__BB1_59:
	@%p11 bra 	$L__BB1_69;
	setp.lt.u32 	%p45, %r3, 7;
	@%p45 bra 	$L__BB1_62;
	mul.wide.u32 	%rd80, %r1523, 4;
	add.s64 	%rd81, %rd2, %rd80;
	ld.global.u32 	%r751, [%rd81];
	shr.u32 	%r752, %r751, %r1516;
	and.b32  	%r753, %r752, 1;
	not.b32 	%r754, %r1523;
	add.s32 	%r755, %r216, %r754;
	shl.b32 	%r756, %r753, %r755;
	ld.global.u32 	%r757, [%rd81+4];
	shr.u32 	%r758, %r757, %r1516;
	and.b32  	%r759, %r758, 1;
	sub.s32 	%r760, %r216, %r1523;
	add.s32 	%r761, %r760, -2;
	shl.b32 	%r762, %r759, %r761;
	or.b32  	%r763, %r756, %r762;
	ld.global.u32 	%r764, [%rd81+8];
	shr.u32 	%r765, %r764, %r1516;
	and.b32  	%r766, %r765, 1;
	add.s32 	%r767, %r760, -3;
	shl.b32 	%r768, %r766, %r767;
	or.b32  	%r769, %r763, %r768;
	ld.global.u32 	%r770, [%rd81+12];
	shr.u32 	%r771, %r770, %r1516;
	and.b32  	%r772, %r771, 1;
	add.s32 	%r773, %r760, -4;
	shl.b32 	%r774, %r772, %r773;
	or.b32  	%r775, %r769, %r774;
	ld.global.u32 	%r776, [%rd81+16];
	shr.u32 	%r777, %r776, %r1516;
	and.b32  	%r778, %r777, 1;
	add.s32 	%r779, %r760, -5;
	shl.b32 	%r780, %r778, %r779;
	or.b32  	%r781, %r775, %r780;
	ld.global.u32 	%r782, [%rd81+20];
	shr.u32 	%r783, %r782, %r1516;
	and.b32  	%r784, %r783, 1;
	add.s32 	%r785, %r760, -6;
	shl.b32 	%r786, %r784, %r785;
	or.b32  	%r787, %r781, %r786;
	ld.global.u32 	%r788, [%rd81+24];
	shr.u32 	%r789, %r788, %r1516;
	and.b32  	%r790, %r789, 1;
	add.s32 	%r791, %r760, -7;
	shl.b32 	%r792, %r790, %r791;
	or.b32  	%r793, %r787, %r792;
	ld.global.u32 	%r794, [%rd81+28];
	shr.u32 	%r795, %r794, %r1516;
	and.b32  	%r796, %r795, 1;
	add.s32 	%r797, %r760, -8;
	shl.b32 	%r798, %r796, %r797;
	or.b32  	%r799, %r793, %r798;
	or.b32  	%r1528, %r799, %r1528;
	add.s32 	%r1523, %r1523, 8;
$L__BB1_62:
	setp.eq.s32 	%p46, %r4, 0;
	@%p46 bra 	$L__BB1_69;
	setp.lt.u32 	%p47, %r5, 3;
	@%p47 bra 	$L__BB1_65;
	mul.wide.u32 	%rd82, %r1523, 4;
	add.s64 	%rd83, %rd2, %rd82;
	ld.global.u32 	%r801, [%rd83];
	shr.u32 	%r802, %r801, %r1516;
	and.b32  	%r803, %r802, 1;
	not.b32 	%r804, %r1523;
	add.s32 	%r805, %r216, %r804;
	shl.b32 	%r806, %r803, %r805;
	ld.global.u32 	%r807, [%rd83+4];
	shr.u32 	%r808, %r807, %r1516;
	and.b32  	%r809, %r808, 1;
	sub.s32 	%r810, %r216, %r1523;
	add.s32 	%r811, %r810, -2;
	shl.b32 	%r812, %r809, %r811;
	or.b32  	%r813, %r806, %r812;
	ld.global.u32 	%r814, [%rd83+8];
	shr.u32 	%r815, %r814, %r1516;
	and.b32  	%r816, %r815, 1;
	add.s32 	%r817, %r810, -3;
	shl.b32 	%r818, %r816, %r817;
	or.b32  	%r819, %r813, %r818;
	ld.global.u32 	%r820, [%rd83+12];
	shr.u32 	%r821, %r820, %r1516;
	and.b32  	%r822, %r821, 1;
	add.s32 	%r823, %r810, -4;
	shl.b32 	%r824, %r822, %r823;
	or.b32  	%r825, %r819, %r824;
	or.b32  	%r1528, %r825, %r1528;
	add.s32 	%r1523, %r1523, 4;
$L__BB1_65:
	setp.eq.s32 	%p48, %r7, 0;
	@%p48 bra 	$L__BB1_69;
	setp.eq.s32 	%p49, %r7, 1;
	mul.wide.u32 	%rd84, %r1523, 4;
	add.s64 	%rd19, %rd2, %rd84;
	ld.global.u32 	%r826, [%rd19];
	shr.u32 	%r827, %r826, %r1516;
	and.b32  	%r828, %r827, 1;
	not.b32 	%r829, %r1523;
	add.s32 	%r830, %r216, %r829;
	shl.b32 	%r831, %r828, %r830;
	or.b32  	%r1528, %r831, %r1528;
	@%p49 bra 	$L__BB1_69;
	setp.eq.s32 	%p50, %r7, 2;
	ld.global.u32 	%r832, [%rd19+4];
	shr.u32 	%r833, %r832, %r1516;
	and.b32  	%r834, %r833, 1;
	sub.s32 	%r94, %r216, %r1523;
	add.s32 	%r835, %r94, -2;
	shl.b32 	%r836, %r834, %r835;
	or.b32  	%r1528, %r836, %r1528;
	@%p50 bra 	$L__BB1_69;
	ld.global.u32 	%r837, [%rd19+8];
	shr.u32 	%r838, %r837, %r1516;
	and.b32  	%r839, %r838, 1;
	add.s32 	%r840, %r94, -3;
	shl.b32 	%r841, %r839, %r840;
	or.b32  	%r1528, %r841, %r1528;
$L__BB1_69:
	mul.wide.u32 	%rd85, %r1516, 4;
	add.s64 	%rd86, %rd3, %rd85;
	st.global.u32 	[%rd86], %r1528;
	add.s32 	%r1516, %r1516, 1;
	setp.ne.s32 	%p51, %r1516, %r216;
	@%p51 bra 	$L__BB1_56;
	mov.b32 	%r1529, 0;
	bra.uni 	$L__BB1_72;
$L__BB1_71:
	add.s32 	%r1529, %r1529, 1;
	setp.eq.s32 	%p58, %r1529, %r216;
	mov.b64 	%rd157, 8;
	mov.pred 	%p128, 0;
	mov.pred 	%p127, -1;
	@%p58 bra 	$L__BB1_74;
$L__BB1_72:
	mul.wide.u32 	%rd87, %r1529, 4;
	add.s64 	%rd88, %rd4, %rd87;
	ld.global.u32 	%r843, [%rd88];
	add.s64 	%rd89, %rd3, %rd87;
	ld.global.u32 	%r844, [%rd89];
	sub.s32 	%r101, %r843, %r844;
	setp.eq.s32 	%p52, %r101, 0;
	@%p52 bra 	$L__BB1_71;
	setp.gt.s32 	%p55, %r101, 0;
	mov.b64 	%rd157, 8;
	mov.pred 	%p128, 0;
	mov.pred 	%p127, -1;
	@%p55 bra 	$L__BB1_159;
$L__BB1_74:
	setp.lt.s32 	%p64, %r216, 1;
	@%p64 bra 	$L__BB1_98;
	setp.lt.u32 	%p65, %r1, 15;
	mov.b32 	%r1531, 0;
	@%p65 bra 	$L__BB1_78;
	mov.b32 	%r1533, 0;
$L__BB1_77:
	.pragma "nounroll";
	mul.wide.u32 	%rd94, %r1533, 4;
	add.s64 	%rd95, %rd4, %rd94;
	ld.global.u32 	%r847, [%rd95];
	add.s64 	%rd96, %rd3, %rd94;
	st.global.u32 	[%rd96], %r847;
	ld.global.u32 	%r848, [%rd95+4];
	st.global.u32 	[%rd96+4], %r848;
	ld.global.u32 	%r849, [%rd95+8];
	st.global.u32 	[%rd96+8], %r849;
	ld.global.u32 	%r850, [%rd95+12];
	st.global.u32 	[%rd96+12], %r850;
	ld.global.u32 	%r851, [%rd95+16];
	st.global.u32 	[%rd96+16], %r851;
	ld.global.u32 	%r852, [%rd95+20];
	st.global.u32 	[%rd96+20], %r852;
	ld.global.u32 	%r853, [%rd95+24];
	st.global.u32 	[%rd96+24], %r853;
	ld.global.u32 	%r854, [%rd95+28];
	st.global.u32 	[%rd96+28], %r854;
	ld.global.u32 	%r855, [%rd95+32];
	st.global.u32 	[%rd96+32], %r855;
	ld.global.u32 	%r856, [%rd95+36];
	st.global.u32 	[%rd96+36], %r856;
	ld.global.u32 	%r857, [%rd95+40];
	st.global.u32 	[%rd96+40], %r857;
	ld.global.u32 	%r858, [%rd95+44];
	st.global.u32 	[%rd96+44], %r858;
	ld.global.u32 	%r859, [%rd95+48];
	st.global.u32 	[%rd96+48], %r859;
	ld.global.u32 	%r860, [%rd95+52];
	st.global.u32 	[%rd96+52], %r860;
	ld.global.u32 	%r861, [%rd95+56];
	st.global.u32 	[%rd96+56], %r861;
	ld.global.u32 	%r862, [%rd95+60];
	st.global.u32 	[%rd96+60], %r862;
	add.s32 	%r1533, %r1533, 16;
	setp.eq.s32 	%p66, %r1533, %r6;
	mov.u32 	%r1531, %r6;
	@%p66 bra 	$L__BB1_78;
	bra.uni 	$L__BB1_77;
$L__BB1_78:
	setp.eq.s32 	%p67, %r2, 0;
	@%p67 bra 	$L__BB1_88;
	setp.lt.u32 	%p68, %r3, 7;
	@%p68 bra 	$L__BB1_81;
	mul.wide.u32 	%rd97, %r1531, 4;
	add.s64 	%rd98, %rd4, %rd97;
	ld.global.u32 	%r863, [%rd98];
	add.s64 	%rd99, %rd3, %rd97;
	st.global.u32 	[%rd99], %r863;
	ld.global.u32 	%r864, [%rd98+4];
	st.global.u32 	[%rd99+4], %r864;
	ld.global.u32 	%r865, [%rd98+8];
	st.global.u32 	[%rd99+8], %r865;
	ld.global.u32 	%r866, [%rd98+12];
	st.global.u32 	[%rd99+12], %r866;
	ld.global.u32 	%r867, [%rd98+16];
	st.global.u32 	[%rd99+16], %r867;
	ld.global.u32 	%r868, [%rd98+20];
	st.global.u32 	[%rd99+20], %r868;
	ld.global.u32 	%r869, [%rd98+24];
	st.global.u32 	[%rd99+24], %r869;
	ld.global.u32 	%r870, [%rd98+28];
	st.global.u32 	[%rd99+28], %r870;
	add.s32 	%r1531, %r1531, 8;
$L__BB1_81:
	setp.eq.s32 	%p69, %r4, 0;
	@%p69 bra 	$L__BB1_88;
	setp.lt.u32 	%p70, %r5, 3;
	@%p70 bra 	$L__BB1_84;
	mul.wide.u32 	%rd100, %r1531, 4;
	add.s64 	%rd101, %rd4, %rd100;
	ld.global.u32 	%r871, [%rd101];
	add.s64 	%rd102, %rd3, %rd100;
	st.global.u32 	[%rd102], %r871;
	ld.global.u32 	%r872, [%rd101+4];
	st.global.u32 	[%rd102+4], %r872;
	ld.global.u32 	%r873, [%rd101+8];
	st.global.u32 	[%rd102+8], %r873;
	ld.global.u32 	%r874, [%rd101+12];
	st.global.u32 	[%rd102+12], %r874;
	add.s32 	%r1531, %r1531, 4;
$L__BB1_84:
	setp.eq.s32 	%p71, %r7, 0;
	@%p71 bra 	$L__BB1_88;
	setp.eq.s32 	%p72, %r7, 1;
	mul.wide.u32 	%rd103, %r1531, 4;
	add.s64 	%rd21, %rd4, %rd103;
	ld.global.u32 	%r875, [%rd21];
	add.s64 	%rd22, %rd3, %rd103;
	st.global.u32 	[%rd22], %r875;
	@%p72 bra 	$L__BB1_88;
	setp.eq.s32 	%p73, %r7, 2;
	ld.global.u32 	%r876, [%rd21+4];
	st.global.u32 	[%rd22+4], %r876;
	@%p73 bra 	$L__BB1_88;
	ld.global.u32 	%r877, [%rd21+8];
	st.global.u32 	[%rd22+8], %r877;
$L__BB1_88:
	mov.b32 	%r1534, 0;
$L__BB1_89:
	mul.wide.u32 	%rd104, %r1534, 4;
	add.s64 	%rd105, %rd3, %rd104;
	ld.global.u32 	%r110, [%rd105];
	mov.b32 	%r1535, 0;
$L__BB1_90:
	shr.u32 	%r880, %r110, %r1535;
	and.b32  	%r881, %r880, 1;
	setp.eq.b32 	%p74, %r881, 1;
	not.pred 	%p75, %p74;
	@%p75 bra 	$L__BB1_92;
	sub.s32 	%r882, %r1, %r1535;
	mov.b32 	%r883, 1;
	shl.b32 	%r1536, %r883, %r882;
	bra.uni 	$L__BB1_93;
$L__BB1_92:
	add.s32 	%r1535, %r1535, 1;
	setp.ne.s32 	%p76, %r1535, %r216;
	mov.b32 	%r1536, 0;
	@%p76 bra 	$L__BB1_90;
$L__BB1_93:
	mul.wide.u32 	%rd106, %r1534, 4;
	add.s64 	%rd107, %rd2, %rd106;
	st.global.u32 	[%rd107], %r1536;
	add.s32 	%r1534, %r1534, 1;
	setp.ne.s32 	%p77, %r1534, %r216;
	@%p77 bra 	$L__BB1_89;
	mov.b32 	%r1537, 0;
	bra.uni 	$L__BB1_96;
$L__BB1_95:
	add.s32 	%r1537, %r1537, 1;
	setp.eq.s32 	%p80, %r1537, %r216;
	@%p80 bra 	$L__BB1_98;
$L__BB1_96:
	mul.wide.u32 	%rd108, %r1537, 4;
	add.s64 	%rd109, %rd4, %rd108;
	ld.global.u32 	%r886, [%rd109];
	add.s64 	%rd110, %rd2, %rd108;
	ld.global.u32 	%r887, [%rd110];
	sub.s32 	%r118, %r886, %r887;
	setp.eq.s32 	%p78, %r118, 0;
	@%p78 bra 	$L__BB1_95;
	setp.gt.s32 	%p79, %r118, 0;
	@%p79 bra 	$L__BB1_159;
$L__BB1_98:
	not.pred 	%p81, %p127;
	@%p81 bra 	$L__BB1_158;
	@%p64 bra 	$L__BB1_119;
	mov.b32 	%r1538, 0;
$L__BB1_101:
	setp.lt.u32 	%p83, %r1, 15;
	mov.b32 	%r1545, 0;
	mov.u32 	%r1550, %r1545;
	@%p83 bra 	$L__BB1_104;
	mov.b32 	%r1539, 0;
	mov.u32 	%r1550, %r1539;
$L__BB1_103:
	.pragma "nounroll";
	mul.wide.u32 	%rd111, %r1539, 4;
	add.s64 	%rd112, %rd2, %rd111;
	ld.global.u32 	%r892, [%rd112];
	shr.u32 	%r893, %r892, %r1538;
	and.b32  	%r894, %r893, 1;
	not.b32 	%r895, %r1539;
	add.s32 	%r896, %r216, %r895;
	shl.b32 	%r897, %r894, %r896;
	or.b32  	%r898, %r897, %r1550;
	ld.global.u32 	%r899, [%rd112+4];
	shr.u32 	%r900, %r899, %r1538;
	and.b32  	%r901, %r900, 1;
	sub.s32 	%r902, %r216, %r1539;
	add.s32 	%r903, %r902, -2;
	shl.b32 	%r904, %r901, %r903;
	or.b32  	%r905, %r904, %r898;
	ld.global.u32 	%r906, [%rd112+8];
	shr.u32 	%r907, %r906, %r1538;
	and.b32  	%r908, %r907, 1;
	add.s32 	%r909, %r902, -3;
	shl.b32 	%r910, %r908, %r909;
	or.b32  	%r911, %r910, %r905;
	ld.global.u32 	%r912, [%rd112+12];
	shr.u32 	%r913, %r912, %r1538;
	and.b32  	%r914, %r913, 1;
	add.s32 	%r915, %r902, -4;
	shl.b32 	%r916, %r914, %r915;
	or.b32  	%r917, %r916, %r911;
	ld.global.u32 	%r918, [%rd112+16];
	shr.u32 	%r919, %r918, %r1538;
	and.b32  	%r920, %r919, 1;
	add.s32 	%r921, %r902, -5;
	shl.b32 	%r922, %r920, %r921;
	or.b32  	%r923, %r922, %r917;
	ld.global.u32 	%r924, [%rd112+20];
	shr.u32 	%r925, %r924, %r1538;
	and.b32  	%r926, %r925, 1;
	add.s32 	%r927, %r902, -6;
	shl.b32 	%r928, %r926, %r927;
	or.b32  	%r929, %r928, %r923;
	ld.global.u32 	%r930, [%rd112+24];
	shr.u32 	%r931, %r930, %r1538;
	and.b32  	%r932, %r931, 1;
	add.s32 	%r933, %r902, -7;
	shl.b32 	%r934, %r932, %r933;
	or.b32  	%r935, %r934, %r929;
	ld.global.u32 	%r936, [%rd112+28];
	shr.u32 	%r937, %r936, %r1538;
	and.b32  	%r938, %r937, 1;
	add.s32 	%r939, %r902, -8;
	shl.b32 	%r940, %r938, %r939;
	or.b32  	%r941, %r940, %r935;
	ld.global.u32 	%r942, [%rd112+32];
	shr.u32 	%r943, %r942, %r1538;
	and.b32  	%r944, %r943, 1;
	add.s32 	%r945, %r902, -9;
	shl.b32 	%r946, %r944, %r945;
	or.b32  	%r947, %r946, %r941;
	ld.global.u32 	%r948, [%rd112+36];
	shr.u32 	%r949, %r948, %r1538;
	and.b32  	%r950, %r949, 1;
	add.s32 	%r951, %r902, -10;
	shl.b32 	%r952, %r950, %r951;
	or.b32  	%r953, %r952, %r947;
	ld.global.u32 	%r954, [%rd112+40];
	shr.u32 	%r955, %r954, %r1538;
	and.b32  	%r956, %r955, 1;
	add.s32 	%r957, %r902, -11;
	shl.b32 	%r958, %r956, %r957;
	or.b32  	%r959, %r958, %r953;
	ld.global.u32 	%r960, [%rd112+44];
	shr.u32 	%r961, %r960, %r1538;
	and.b32  	%r962, %r961, 1;
	add.s32 	%r963, %r902, -12;
	shl.b32 	%r964, %r962, %r963;
	or.b32  	%r965, %r964, %r959;
	ld.global.u32 	%r966, [%rd112+48];
	shr.u32 	%r967, %r966, %r1538;
	and.b32  	%r968, %r967, 1;
	add.s32 	%r969, %r902, -13;
	shl.b32 	%r970, %r968, %r969;
	or.b32  	%r971, %r970, %r965;
	ld.global.u32 	%r972, [%rd112+52];
	shr.u32 	%r973, %r972, %r1538;
	and.b32  	%r974, %r973, 1;
	add.s32 	%r975, %r902, -14;
	shl.b32 	%r976, %r974, %r975;
	or.b32  	%r977, %r976, %r971;
	ld.global.u32 	%r978, [%rd112+56];
	shr.u32 	%r979, %r978, %r1538;
	and.b32  	%r980, %r979, 1;
	add.s32 	%r981, %r902, -15;
	shl.b32 	%r982, %r980, %r981;
	or.b32  	%r983, %r982, %r977;
	ld.global.u32 	%r984, [%rd112+60];
	shr.u32 	%r985, %r984, %r1538;
	and.b32  	%r986, %r985, 1;
	add.s32 	%r987, %r902, -16;
	shl.b32 	%r988, %r986, %r987;
	or.b32  	%r1550, %r988, %r983;
	add.s32 	%r1539, %r1539, 16;
	setp.ne.s32 	%p84, %r1539, %r6;
	mov.u32 	%r1545, %r6;
	@%p84 bra 	$L__BB1_103;
$L__BB1_104:
	setp.eq.s32 	%p85, %r2, 0;
	@%p85 bra 	$L__BB1_114;
	setp.lt.u32 	%p86, %r3, 7;
	@%p86 bra 	$L__BB1_107;
	mul.wide.u32 	%rd113, %r1545, 4;
	add.s64 	%rd114, %rd2, %rd113;
	ld.global.u32 	%r990, [%rd114];
	shr.u32 	%r991, %r990, %r1538;
	and.b32  	%r992, %r991, 1;
	not.b32 	%r993, %r1545;
	add.s32 	%r994, %r216, %r993;
	shl.b32 	%r995, %r992, %r994;
	ld.global.u32 	%r996, [%rd114+4];
	shr.u32 	%r997, %r996, %r1538;
	and.b32  	%r998, %r997, 1;
	sub.s32 	%r999, %r216, %r1545;
	add.s32 	%r1000, %r999, -2;
	shl.b32 	%r1001, %r998, %r1000;
	or.b32  	%r1002, %r995, %r1001;
	ld.global.u32 	%r1003, [%rd114+8];
	shr.u32 	%r1004, %r1003, %r1538;
	and.b32  	%r1005, %r1004, 1;
	add.s32 	%r1006, %r999, -3;
	shl.b32 	%r1007, %r1005, %r1006;
	or.b32  	%r1008, %r1002, %r1007;
	ld.global.u32 	%r1009, [%rd114+12];
	shr.u32 	%r1010, %r1009, %r1538;
	and.b32  	%r1011, %r1010, 1;
	add.s32 	%r1012, %r999, -4;
	shl.b32 	%r1013, %r1011, %r1012;
	or.b32  	%r1014, %r1008, %r1013;
	ld.global.u32 	%r1015, [%rd114+16];
	shr.u32 	%r1016, %r1015, %r1538;
	and.b32  	%r1017, %r1016, 1;
	add.s32 	%r1018, %r999, -5;
	shl.b32 	%r1019, %r1017, %r1018;
	or.b32  	%r1020, %r1014, %r1019;
	ld.global.u32 	%r1021, [%rd114+20];
	shr.u32 	%r1022, %r1021, %r1538;
	and.b32  	%r1023, %r1022, 1;
	add.s32 	%r1024, %r999, -6;
	shl.b32 	%r1025, %r1023, %r1024;
	or.b32  	%r1026, %r1020, %r1025;
	ld.global.u32 	%r1027, [%rd114+24];
	shr.u32 	%r1028, %r1027, %r1538;
	and.b32  	%r1029, %r1028, 1;
	add.s32 	%r1030, %r999, -7;
	shl.b32 	%r1031, %r1029, %r1030;
	or.b32  	%r1032, %r1026, %r1031;
	ld.global.u32 	%r1033, [%rd114+28];
	shr.u32 	%r1034, %r1033, %r1538;
	and.b32  	%r1035, %r1034, 1;
	add.s32 	%r1036, %r999, -8;
	shl.b32 	%r1037, %r1035, %r1036;
	or.b32  	%r1038, %r1032, %r1037;
	or.b32  	%r1550, %r1038, %r1550;
	add.s32 	%r1545, %r1545, 8;
$L__BB1_107:
	setp.eq.s32 	%p87, %r4, 0;
	@%p87 bra 	$L__BB1_114;
	setp.lt.u32 	%p88, %r5, 3;
	@%p88 bra 	$L__BB1_110;
	mul.wide.u32 	%rd115, %r1545, 4;
	add.s64 	%rd116, %rd2, %rd115;
	ld.global.u32 	%r1040, [%rd116];
	shr.u32 	%r1041, %r1040, %r1538;
	and.b32  	%r1042, %r1041, 1;
	not.b32 	%r1043, %r1545;
	add.s32 	%r1044, %r216, %r1043;
	shl.b32 	%r1045, %r1042, %r1044;
	ld.global.u32 	%r1046, [%rd116+4];
	shr.u32 	%r1047, %r1046, %r1538;
	and.b32  	%r1048, %r1047, 1;
	sub.s32 	%r1049, %r216, %r1545;
	add.s32 	%r1050, %r1049, -2;
	shl.b32 	%r1051, %r1048, %r1050;
	or.b32  	%r1052, %r1045, %r1051;
	ld.global.u32 	%r1053, [%rd116+8];
	shr.u32 	%r1054, %r1053, %r1538;
	and.b32  	%r1055, %r1054, 1;
	add.s32 	%r1056, %r1049, -3;
	shl.b32 	%r1057, %r1055, %r1056;
	or.b32  	%r1058, %r1052, %r1057;
	ld.global.u32 	%r1059, [%rd116+12];
	shr.u32 	%r1060, %r1059, %r1538;
	and.b32  	%r1061, %r1060, 1;
	add.s32 	%r1062, %r1049, -4;
	shl.b32 	%r1063, %r1061, %r1062;
	or.b32  	%r1064, %r1058, %r1063;
	or.b32  	%r1550, %r1064, %r1550;
	add.s32 	%r1545, %r1545, 4;
$L__BB1_110:
	setp.eq.s32 	%p89, %r7, 0;
	@%p89 bra 	$L__BB1_114;
	setp.eq.s32 	%p90, %r7, 1;
	mul.wide.u32 	%rd117, %r1545, 4;
	add.s64 	%rd23, %rd2, %rd117;
	ld.global.u32 	%r1065, [%rd23];
	shr.u32 	%r1066, %r1065, %r1538;
	and.b32  	%r1067, %r1066, 1;
	not.b32 	%r1068, %r1545;
	add.s32 	%r1069, %r216, %r1068;
	shl.b32 	%r1070, %r1067, %r1069;
	or.b32  	%r1550, %r1070, %r1550;
	@%p90 bra 	$L__BB1_114;
	setp.eq.s32 	%p91, %r7, 2;
	ld.global.u32 	%r1071, [%rd23+4];
	shr.u32 	%r1072, %r1071, %r1538;
	and.b32  	%r1073, %r1072, 1;
	sub.s32 	%r138, %r216, %r1545;
	add.s32 	%r1074, %r138, -2;
	shl.b32 	%r1075, %r1073, %r1074;
	or.b32  	%r1550, %r1075, %r1550;
	@%p91 bra 	$L__BB1_114;
	ld.global.u32 	%r1076, [%rd23+8];
	shr.u32 	%r1077, %r1076, %r1538;
	and.b32  	%r1078, %r1077, 1;
	add.s32 	%r1079, %r138, -3;
	shl.b32 	%r1080, %r1078, %r1079;
	or.b32  	%r1550, %r1080, %r1550;
$L__BB1_114:
	mul.wide.u32 	%rd118, %r1538, 4;
	add.s64 	%rd119, %rd3, %rd118;
	st.global.u32 	[%rd119], %r1550;
	add.s32 	%r1538, %r1538, 1;
	setp.ne.s32 	%p92, %r1538, %r216;
	@%p92 bra 	$L__BB1_101;
	mov.b32 	%r1551, 0;
	bra.uni 	$L__BB1_117;
$L__BB1_116:
	add.s32 	%r1551, %r1551, 1;
	setp.eq.s32 	%p95, %r1551, %r216;
	@%p95 bra 	$L__BB1_119;
$L__BB1_117:
	mul.wide.u32 	%rd120, %r1551, 4;
	add.s64 	%rd121, %rd4, %rd120;
	ld.global.u32 	%r1082, [%rd121];
	add.s64 	%rd122, %rd3, %rd120;
	ld.global.u32 	%r1083, [%rd122];
	sub.s32 	%r145, %r1082, %r1083;
	setp.eq.s32 	%p93, %r145, 0;
	@%p93 bra 	$L__BB1_116;
	setp.gt.s32 	%p94, %r145, 0;
	@%p94 bra 	$L__BB1_159;
$L__BB1_119:
	or.pred  	%p97, %p128, %p64;
	@%p97 bra 	$L__BB1_158;
	mov.b32 	%r1552, 0;
$L__BB1_121:
	setp.lt.u32 	%p98, %r1, 15;
	mov.b32 	%r1559, 0;
	mov.u32 	%r1564, %r1559;
	@%p98 bra 	$L__BB1_124;
	mov.b32 	%r1553, 0;
	mov.u32 	%r1564, %r1553;
$L__BB1_123:
	.pragma "nounroll";
	mul.wide.u32 	%rd123, %r1553, 4;
	add.s64 	%rd124, %rd3, %rd123;
	ld.global.u32 	%r1088, [%rd124];
	shr.u32 	%r1089, %r1088, %r1552;
	and.b32  	%r1090, %r1089, 1;
	not.b32 	%r1091, %r1553;
	add.s32 	%r1092, %r216, %r1091;
	shl.b32 	%r1093, %r1090, %r1092;
	or.b32  	%r1094, %r1093, %r1564;
	ld.global.u32 	%r1095, [%rd124+4];
	shr.u32 	%r1096, %r1095, %r1552;
	and.b32  	%r1097, %r1096, 1;
	sub.s32 	%r1098, %r216, %r1553;
	add.s32 	%r1099, %r1098, -2;
	shl.b32 	%r1100, %r1097, %r1099;
	or.b32  	%r1101, %r1100, %r1094;
	ld.global.u32 	%r1102, [%rd124+8];
	shr.u32 	%r1103, %r1102, %r1552;
	and.b32  	%r1104, %r1103, 1;
	add.s32 	%r1105, %r1098, -3;
	shl.b32 	%r1106, %r1104, %r1105;
	or.b32  	%r1107, %r1106, %r1101;
	ld.global.u32 	%r1108, [%rd124+12];
	shr.u32 	%r1109, %r1108, %r1552;
	and.b32  	%r1110, %r1109, 1;
	add.s32 	%r1111, %r1098, -4;
	shl.b32 	%r1112, %r1110, %r1111;
	or.b32  	%r1113, %r1112, %r1107;
	ld.global.u32 	%r1114, [%rd124+16];
	shr.u32 	%r1115, %r1114, %r1552;
	and.b32  	%r1116, %r1115, 1;
	add.s32 	%r1117, %r1098, -5;
	shl.b32 	%r1118, %r1116, %r1117;
	or.b32  	%r1119, %r1118, %r1113;
	ld.global.u32 	%r1120, [%rd124+20];
	shr.u32 	%r1121, %r1120, %r1552;
	and.b32  	%r1122, %r1121, 1;
	add.s32 	%r1123, %r1098, -6;
	shl.b32 	%r1124, %r1122, %r1123;
	or.b32  	%r1125, %r1124, %r1119;
	ld.global.u32 	%r1126, [%rd124+24];
	shr.u32 	%r1127, %r1126, %r1552;
	and.b32  	%r1128, %r1127, 1;
	add.s32 	%r1129, %r1098, -7;
	shl.b32 	%r1130, %r1128, %r1129;
	or.b32  	%r1131, %r1130, %r1125;
	ld.global.u32 	%r1132, [%rd124+28];
	shr.u32 	%r1133, %r1132, %r1552;
	and.b32  	%r1134, %r1133, 1;
	add.s32 	%r1135, %r1098, -8;
	shl.b32 	%r1136, %r1134, %r1135;
	or.b32  	%r1137, %r1136, %r1131;
	ld.global.u32 	%r1138, [%rd124+32];
	shr.u32 	%r1139, %r1138, %r1552;
	and.b32  	%r1140, %r1139, 1;
	add.s32 	%r1141, %r1098, -9;
	shl.b32 	%r1142, %r1140, %r1141;
	or.b32  	%r1143, %r1142, %r1137;
	ld.global.u32 	%r1144, [%rd124+36];
	shr.u32 	%r1145, %r1144, %r1552;
	and.b32  	%r1146, %r1145, 1;
	add.s32 	%r1147, %r1098, -10;
	shl.b32 	%r1148, %r1146, %r1147;
	or.b32  	%r1149, %r1148, %r1143;
	ld.global.u32 	%r1150, [%rd124+40];
	shr.u32 	%r1151, %r1150, %r1552;
	and.b32  	%r1152, %r1151, 1;
	add.s32 	%r1153, %r1098, -11;
	shl.b32 	%r1154, %r1152, %r1153;
	or.b32  	%r1155, %r1154, %r1149;
	ld.global.u32 	%r1156, [%rd124+44];
	shr.u32 	%r1157, %r1156, %r1552;
	and.b32  	%r1158, %r1157, 1;
	add.s32 	%r1159, %r1098, -12;
	shl.b32 	%r1160, %r1158, %r1159;
	or.b32  	%r1161, %r1160, %r1155;
	ld.global.u32 	%r1162, [%rd124+48];
	shr.u32 	%r1163, %r1162, %r1552;
	and.b32  	%r1164, %r1163, 1;
	add.s32 	%r1165, %r1098, -13;
	shl.b32 	%r1166, %r1164, %r1165;
	or.b32  	%r1167, %r1166, %r1161;
	ld.global.u32 	%r1168, [%rd124+52];
	shr.u32 	%r1169, %r1168, %r1552;
	and.b32  	%r1170, %r1169, 1;
	add.s32 	%r1171, %r1098, -14;
	shl.b32 	%r1172, %r1170, %r1171;
	or.b32  	%r1173, %r1172, %r1167;
	ld.global.u32 	%r1174, [%rd124+56];
	shr.u32 	%r1175, %r1174, %r1552;
	and.b32  	%r1176, %r1175, 1;
	add.s32 	%r1177, %r1098, -15;
	shl.b32 	%r1178, %r1176, %r1177;
	or.b32  	%r1179, %r1178, %r1173;
	ld.global.u32 	%r1180, [%rd124+60];
	shr.u32 	%r1181, %r1180, %r1552;
	and.b32  	%r1182, %r1181, 1;
	add.s32 	%r1183, %r1098, -16;
	shl.b32 	%r1184, %r1182, %r1183;
	or.b32  	%r1564, %r1184, %r1179;
	add.s32 	%r1553, %r1553, 16;
	setp.ne.s32 	%p99, %r1553, %r6;
	mov.u32 	%r1559, %r6;
	@%p99 bra 	$L__BB1_123;
$L__BB1_124:
	setp.eq.s32 	%p100, %r2, 0;
	@%p100 bra 	$L__BB1_134;
	setp.lt.u32 	%p101, %r3, 7;
	@%p101 bra 	$L__BB1_127;
	mul.wide.u32 	%rd125, %r1559, 4;
	add.s64 	%rd126, %rd3, %rd125;
	ld.global.u32 	%r1186, [%rd126];
	shr.u32 	%r1187, %r1186, %r1552;
	and.b32  	%r1188, %r1187, 1;
	not.b32 	%r1189, %r1559;
	add.s32 	%r1190, %r216, %r1189;
	shl.b32 	%r1191, %r1188, %r1190;
	ld.global.u32 	%r1192, [%rd126+4];
	shr.u32 	%r1193, %r1192, %r1552;
	and.b32  	%r1194, %r1193, 1;
	sub.s32 	%r1195, %r216, %r1559;
	add.s32 	%r1196, %r1195, -2;
	shl.b32 	%r1197, %r1194, %r1196;
	or.b32  	%r1198, %r1191, %r1197;
	ld.global.u32 	%r1199, [%rd126+8];
	shr.u32 	%r1200, %r1199, %r1552;
	and.b32  	%r1201, %r1200, 1;
	add.s32 	%r1202, %r1195, -3;
	shl.b32 	%r1203, %r1201, %r1202;
	or.b32  	%r1204, %r1198, %r1203;
	ld.global.u32 	%r1205, [%rd126+12];
	shr.u32 	%r1206, %r1205, %r1552;
	and.b32  	%r1207, %r1206, 1;
	add.s32 	%r1208, %r1195, -4;
	shl.b32 	%r1209, %r1207, %r1208;
	or.b32  	%r1210, %r1204, %r1209;
	ld.global.u32 	%r1211, [%rd126+16];
	shr.u32 	%r1212, %r1211, %r1552;
	and.b32  	%r1213, %r1212, 1;
	add.s32 	%r1214, %r1195, -5;
	shl.b32 	%r1215, %r1213, %r1214;
	or.b32  	%r1216, %r1210, %r1215;
	ld.global.u32 	%r1217, [%rd126+20];
	shr.u32 	%r1218, %r1217, %r1552;
	and.b32  	%r1219, %r1218, 1;
	add.s32 	%r1220, %r1195, -6;
	shl.b32 	%r1221, %r1219, %r1220;
	or.b32  	%r1222, %r1216, %r1221;
	ld.global.u32 	%r1223, [%rd126+24];
	shr.u32 	%r1224, %r1223, %r1552;
	and.b32  	%r1225, %r1224, 1;
	add.s32 	%r1226, %r1195, -7;
	shl.b32 	%r1227, %r1225, %r1226;
	or.b32  	%r1228, %r1222, %r1227;
	ld.global.u32 	%r1229, [%rd126+28];
	shr.u32 	%r1230, %r1229, %r1552;
	and.b32  	%r1231, %r1230, 1;
	add.s32 	%r1232, %r1195, -8;
	shl.b32 	%r1233, %r1231, %r1232;
	or.b32  	%r1234, %r1228, %r1233;
	or.b32  	%r1564, %r1234, %r1564;
	add.s32 	%r1559, %r1559, 8;
$L__BB1_127:
	setp.eq.s32 	%p102, %r4, 0;
	@%p102 bra 	$L__BB1_134;
	setp.lt.u32 	%p103, %r5, 3;
	@%p103 bra 	$L__BB1_130;
	mul.wide.u32 	%rd127, %r1559, 4;
	add.s64 	%rd128, %rd3, %rd127;
	ld.global.u32 	%r1236, [%rd128];
	shr.u32 	%r1237, %r1236, %r1552;
	and.b32  	%r1238, %r1237, 1;
	not.b32 	%r1239, %r1559;
	add.s32 	%r1240, %r216, %r1239;
	shl.b32 	%r1241, %r1238, %r1240;
	ld.global.u32 	%r1242, [%rd128+4];
	shr.u32 	%r1243, %r1242, %r1552;
	and.b32  	%r1244, %r1243, 1;
	sub.s32 	%r1245, %r216, %r1559;
	add.s32 	%r1246, %r1245, -2;
	shl.b32 	%r1247, %r1244, %r1246;
	or.b32  	%r1248, %r1241, %r1247;
	ld.global.u32 	%r1249, [%rd128+8];
	shr.u32 	%r1250, %r1249, %r1552;
	and.b32  	%r1251, %r1250, 1;
	add.s32 	%r1252, %r1245, -3;
	shl.b32 	%r1253, %r1251, %r1252;
	or.b32  	%r1254, %r1248, %r1253;
	ld.global.u32 	%r1255, [%rd128+12];
	shr.u32 	%r1256, %r1255, %r1552;
	and.b32  	%r1257, %r1256, 1;
	add.s32 	%r1258, %r1245, -4;
	shl.b32 	%r1259, %r1257, %r1258;
	or.b32  	%r1260, %r1254, %r1259;
	or.b32  	%r1564, %r1260, %r1564;
	add.s32 	%r1559, %r1559, 4;
$L__BB1_130:
	setp.eq.s32 	%p104, %r7, 0;
	@%p104 bra 	$L__BB1_134;
	setp.eq.s32 	%p105, %r7, 1;
	mul.wide.u32 	%rd129, %r1559, 4;
	add.s64 	%rd24, %rd3, %rd129;
	ld.global.u32 	%r1261, [%rd24];
	shr.u32 	%r1262, %r1261, %r1552;
	and.b32  	%r1263, %r1262, 1;
	not.b32 	%r1264, %r1559;
	add.s32 	%r1265, %r216, %r1264;
	shl.b32 	%r1266, %r1263, %r1265;
	or.b32  	%r1564, %r1266, %r1564;
	@%p105 bra 	$L__BB1_134;
	setp.eq.s32 	%p106, %r7, 2;
	ld.global.u32 	%r1267, [%rd24+4];
	shr.u32 	%r1268, %r1267, %r1552;
	and.b32  	%r1269, %r1268, 1;
	sub.s32 	%r165, %r216, %r1559;
	add.s32 	%r1270, %r165, -2;
	shl.b32 	%r1271, %r1269, %r1270;
	or.b32  	%r1564, %r1271, %r1564;
	@%p106 bra 	$L__BB1_134;
	ld.global.u32 	%r1272, [%rd24+8];
	shr.u32 	%r1273, %r1272, %r1552;
	and.b32  	%r1274, %r1273, 1;
	add.s32 	%r1275, %r165, -3;
	shl.b32 	%r1276, %r1274, %r1275;
	or.b32  	%r1564, %r1276, %r1564;
$L__BB1_134:
	mul.wide.u32 	%rd130, %r1552, 4;
	add.s64 	%rd131, %rd2, %rd130;
	st.global.u32 	[%rd131], %r1564;
	add.s32 	%r1552, %r1552, 1;
	setp.eq.s32 	%p107, %r1552, %r216;
	@%p107 bra 	$L__BB1_135;
	bra.uni 	$L__BB1_121;
$L__BB1_135:
	mov.b32 	%r1565, 0;
	bra.uni 	$L__BB1_137;
$L__BB1_136:
	add.s32 	%r1565, %r1565, 1;
	setp.eq.s32 	%p110, %r1565, %r216;
	@%p110 bra 	$L__BB1_139;
$L__BB1_137:
	mul.wide.u32 	%rd132, %r1565, 4;
	add.s64 	%rd133, %rd4, %rd132;
	ld.global.u32 	%r1278, [%rd133];
	add.s64 	%rd134, %rd2, %rd132;
	ld.global.u32 	%r1279, [%rd134];
	sub.s32 	%r172, %r1278, %r1279;
	setp.eq.s32 	%p108, %r172, 0;
	@%p108 bra 	$L__BB1_136;
	setp.gt.s32 	%p109, %r172, 0;
	@%p109 bra 	$L__BB1_159;
$L__BB1_139:
	mov.b32 	%r1566, 0;
$L__BB1_140:
	mov.b32 	%r1573, 0;
	mov.u32 	%r1578, %r1573;
	@%p98 bra 	$L__BB1_143;
	mov.b32 	%r1567, 0;
	mov.u32 	%r1578, %r1567;
$L__BB1_142:
	.pragma "nounroll";
	mul.wide.u32 	%rd135, %r1567, 4;
	add.s64 	%rd136, %rd2, %rd135;
	ld.global.u32 	%r1284, [%rd136];
	shr.u32 	%r1285, %r1284, %r1566;
	and.b32  	%r1286, %r1285, 1;
	not.b32 	%r1287, %r1567;
	add.s32 	%r1288, %r216, %r1287;
	shl.b32 	%r1289, %r1286, %r1288;
	or.b32  	%r1290, %r1289, %r1578;
	ld.global.u32 	%r1291, [%rd136+4];
	shr.u32 	%r1292, %r1291, %r1566;
	and.b32  	%r1293, %r1292, 1;
	sub.s32 	%r1294, %r216, %r1567;
	add.s32 	%r1295, %r1294, -2;
	shl.b32 	%r1296, %r1293, %r1295;
	or.b32  	%r1297, %r1296, %r1290;
	ld.global.u32 	%r1298, [%rd136+8];
	shr.u32 	%r1299, %r1298, %r1566;
	and.b32  	%r1300, %r1299, 1;
	add.s32 	%r1301, %r1294, -3;
	shl.b32 	%r1302, %r1300, %r1301;
	or.b32  	%r1303, %r1302, %r1297;
	ld.global.u32 	%r1304, [%rd136+12];
	shr.u32 	%r1305, %r1304, %r1566;
	and.b32  	%r1306, %r1305, 1;
	add.s32 	%r1307, %r1294, -4;
	shl.b32 	%r1308, %r1306, %r1307;
	or.b32  	%r1309, %r1308, %r1303;
	ld.global.u32 	%r1310, [%rd136+16];
	shr.u32 	%r1311, %r1310, %r1566;
	and.b32  	%r1312, %r1311, 1;
	add.s32 	%r1313, %r1294, -5;
	shl.b32 	%r1314, %r1312, %r1313;
	or.b32  	%r1315, %r1314, %r1309;
	ld.global.u32 	%r1316, [%rd136+20];
	shr.u32 	%r1317, %r1316, %r1566;
	and.b32  	%r1318, %r1317, 1;
	add.s32 	%r1319, %r1294, -6;
	shl.b32 	%r1320, %r1318, %r1319;
	or.b32  	%r1321, %r1320, %r1315;
	ld.global.u32 	%r1322, [%rd136+24];
	shr.u32 	%r1323, %r1322, %r1566;
	and.b32  	%r1324, %r1323, 1;
	add.s32 	%r1325, %r1294, -7;
	shl.b32 	%r1326, %r1324, %r1325;
	or.b32  	%r1327, %r1326, %r1321;
	ld.global.u32 	%r1328, [%rd136+28];
	shr.u32 	%r1329, %r1328, %r1566;
	and.b32  	%r1330, %r1329, 1;
	add.s32 	%r1331, %r1294, -8;
	shl.b32 	%r1332, %r1330, %r1331;
	or.b32  	%r1333, %r1332, %r1327;
	ld.global.u32 	%r1334, [%rd136+32];
	shr.u32 	%r1335, %r1334, %r1566;
	and.b32  	%r1336, %r1335, 1;
	add.s32 	%r1337, %r1294, -9;
	shl.b32 	%r1338, %r1336, %r1337;
	or.b32  	%r1339, %r1338, %r1333;
	ld.global.u32 	%r1340, [%rd136+36];
	shr.u32 	%r1341, %r1340, %r1566;
	and.b32  	%r1342, %r1341, 1;
	add.s32 	%r1343, %r1294, -10;
	shl.b32 	%r1344, %r1342, %r1343;
	or.b32  	%r1345, %r1344, %r1339;
	ld.global.u32 	%r1346, [%rd136+40];
	shr.u32 	%r1347, %r1346, %r1566;
	and.b32  	%r1348, %r1347, 1;
	add.s32 	%r1349, %r1294, -11;
	shl.b32 	%r1350, %r1348, %r1349;
	or.b32  	%r1351, %r1350, %r1345;
	ld.global.u32 	%r1352, [%rd136+44];
	shr.u32 	%r1353, %r1352, %r1566;
	and.b32  	%r1354, %r1353, 1;
	add.s32 	%r1355, %r1294, -12;
	shl.b32 	%r1356, %r1354, %r1355;
	or.b32  	%r1357, %r1356, %r1351;
	ld.global.u32 	%r1358, [%rd136+48];
	shr.u32 	%r1359, %r1358, %r1566;
	and.b32  	%r1360, %r1359, 1;
	add.s32 	%r1361, %r1294, -13;
	shl.b32 	%r1362, %r1360, %r1361;
	or.b32  	%r1363, %r1362, %r1357;
	ld.global.u32 	%r1364, [%rd136+52];
	shr.u32 	%r1365, %r1364, %r1566;
	and.b32  	%r1366, %r1365, 1;
	add.s32 	%r1367, %r1294, -14;
	shl.b32 	%r1368, %r1366, %r1367;
	or.b32  	%r1369, %r1368, %r1363;
	ld.global.u32 	%r1370, [%rd136+56];
	shr.u32 	%r1371, %r1370, %r1566;
	and.b32  	%r1372, %r1371, 1;
	add.s32 	%r1373, %r1294, -15;
	shl.b32 	%r1374, %r1372, %r1373;
	or.b32  	%r1375, %r1374, %r1369;
	ld.global.u32 	%r1376, [%rd136+60];
	shr.u32 	%r1377, %r1376, %r1566;
	and.b32  	%r1378, %r1377, 1;
	add.s32 	%r1379, %r1294, -16;
	shl.b32 	%r1380, %r1378, %r1379;
	or.b32  	%r1578, %r1380, %r1375;
	add.s32 	%r1567, %r1567, 16;
	setp.ne.s32 	%p112, %r1567, %r6;
	mov.u32 	%r1573, %r6;
	@%p112 bra 	$L__BB1_142;
$L__BB1_143:
	@%p100 bra 	$L__BB1_153;
	setp.lt.u32 	%p114, %r3, 7;
	@%p114 bra 	$L__BB1_146;
	mul.wide.u32 	%rd137, %r1573, 4;
	add.s64 	%rd138, %rd2, %rd137;
	ld.global.u32 	%r1382, [%rd138];
	shr.u32 	%r1383, %r1382, %r1566;
	and.b32  	%r1384, %r1383, 1;
	not.b32 	%r1385, %r1573;
	add.s32 	%r1386, %r216, %r1385;
	shl.b32 	%r1387, %r1384, %r1386;
	ld.global.u32 	%r1388, [%rd138+4];
	shr.u32 	%r1389, %r1388, %r1566;
	and.b32  	%r1390, %r1389, 1;
	sub.s32 	%r1391, %r216, %r1573;
	add.s32 	%r1392, %r1391, -2;
	shl.b32 	%r1393, %r1390, %r1392;
	or.b32  	%r1394, %r1387, %r1393;
	ld.global.u32 	%r1395, [%rd138+8];
	shr.u32 	%r1396, %r1395, %r1566;
	and.b32  	%r1397, %r1396, 1;
	add.s32 	%r1398, %r1391, -3;
	shl.b32 	%r1399, %r1397, %r1398;
	or.b32  	%r1400, %r1394, %r1399;
	ld.global.u32 	%r1401, [%rd138+12];
	shr.u32 	%r1402, %r1401, %r1566;
	and.b32  	%r1403, %r1402, 1;
	add.s32 	%r1404, %r1391, -4;
	shl.b32 	%r1405, %r1403, %r1404;
	or.b32  	%r1406, %r1400, %r1405;
	ld.global.u32 	%r1407, [%rd138+16];
	shr.u32 	%r1408, %r1407, %r1566;
	and.b32  	%r1409, %r1408, 1;
	add.s32 	%r1410, %r1391, -5;
	shl.b32 	%r1411, %r1409, %r1410;
	or.b32  	%r1412, %r1406, %r1411;
	ld.global.u32 	%r1413, [%rd138+20];
	shr.u32 	%r1414, %r1413, %r1566;
	and.b32  	%r1415, %r1414, 1;
	add.s32 	%r1416, %r1391, -6;
	shl.b32 	%r1417, %r1415, %r1416;
	or.b32  	%r1418, %r1412, %r1417;
	ld.global.u32 	%r1419, [%rd138+24];
	shr.u32 	%r1420, %r1419, %r1566;
	and.b32  	%r1421, %r1420, 1;
	add.s32 	%r1422, %r1391, -7;
	shl.b32 	%r1423, %r1421, %r1422;
	or.b32  	%r1424, %r1418, %r1423;
	ld.global.u32 	%r1425, [%rd138+28];
	shr.u32 	%r1426, %r1425, %r1566;
	and.b32  	%r1427, %r1426, 1;
	add.s32 	%r1428, %r1391, -8;
	shl.b32 	%r1429, %r1427, %r1428;
	or.b32  	%r1430, %r1424, %r1429;
	or.b32  	%r1578, %r1430, %r1578;
	add.s32 	%r1573, %r1573, 8;
$L__BB1_146:
	setp.eq.s32 	%p115, %r4, 0;
	@%p115 bra 	$L__BB1_153;
	setp.lt.u32 	%p116, %r5, 3;
	@%p116 bra 	$L__BB1_149;
	mul.wide.u32 	%rd139, %r1573, 4;
	add.s64 	%rd140, %rd2, %rd139;
	ld.global.u32 	%r1432, [%rd140];
	shr.u32 	%r1433, %r1432, %r1566;
	and.b32  	%r1434, %r1433, 1;
	not.b32 	%r1435, %r1573;
	add.s32 	%r1436, %r216, %r1435;
	shl.b32 	%r1437, %r1434, %r1436;
	ld.global.u32 	%r1438, [%rd140+4];
	shr.u32 	%r1439, %r1438, %r1566;
	and.b32  	%r1440, %r1439, 1;
	sub.s32 	%r1441, %r216, %r1573;
	add.s32 	%r1442, %r1441, -2;
	shl.b32 	%r1443, %r1440, %r1442;
	or.b32  	%r1444, %r1437, %r1443;
	ld.global.u32 	%r1445, [%rd140+8];
	shr.u32 	%r1446, %r1445, %r1566;
	and.b32  	%r1447, %r1446, 1;
	add.s32 	%r1448, %r1441, -3;
	shl.b32 	%r1449, %r1447, %r1448;
	or.b32  	%r1450, %r1444, %r1449;
	ld.global.u32 	%r1451, [%rd140+12];
	shr.u32 	%r1452, %r1451, %r1566;
	and.b32  	%r1453, %r1452, 1;
	add.s32 	%r1454, %r1441, -4;
	shl.b32 	%r1455, %r1453, %r1454;
	or.b32  	%r1456, %r1450, %r1455;
	or.b32  	%r1578, %r1456, %r1578;
	add.s32 	%r1573, %r1573, 4;
$L__BB1_149:
	setp.eq.s32 	%p117, %r7, 0;
	@%p117 bra 	$L__BB1_153;
	setp.eq.s32 	%p118, %r7, 1;
	mul.wide.u32 	%rd141, %r1573, 4;
	add.s64 	%rd25, %rd2, %rd141;
	ld.global.u32 	%r1457, [%rd25];
	shr.u32 	%r1458, %r1457, %r1566;
	and.b32  	%r1459, %r1458, 1;
	not.b32 	%r1460, %r1573;
	add.s32 	%r1461, %r216, %r1460;
	shl.b32 	%r1462, %r1459, %r1461;
	or.b32  	%r1578, %r1462, %r1578;
	@%p118 bra 	$L__BB1_153;
	setp.eq.s32 	%p119, %r7, 2;
	ld.global.u32 	%r1463, [%rd25+4];
	shr.u32 	%r1464, %r1463, %r1566;
	and.b32  	%r1465, %r1464, 1;
	sub.s32 	%r192, %r216, %r1573;
	add.s32 	%r1466, %r192, -2;
	shl.b32 	%r1467, %r1465, %r1466;
	or.b32  	%r1578, %r1467, %r1578;
	@%p119 bra 	$L__BB1_153;
	ld.global.u32 	%r1468, [%rd25+8];
	shr.u32 	%r1469, %r1468, %r1566;
	and.b32  	%r1470, %r1469, 1;
	add.s32 	%r1471, %r192, -3;
	shl.b32 	%r1472, %r1470, %r1471;
	or.b32  	%r1578, %r1472, %r1578;
$L__BB1_153:
	mul.wide.u32 	%rd142, %r1566, 4;
	add.s64 	%rd143, %rd3, %rd142;
	st.global.u32 	[%rd143], %r1578;
	add.s32 	%r1566, %r1566, 1;
	setp.ne.s32 	%p120, %r1566, %r216;
	@%p120 bra 	$L__BB1_140;
	mov.b32 	%r1579, 0;
	bra.uni 	$L__BB1_156;
$L__BB1_155:
	add.s32 	%r1579, %r1579, 1;
	setp.eq.s32 	%p123, %r1579, %r216;
	@%p123 bra 	$L__BB1_158;
$L__BB1_156:
	mul.wide.u32 	%rd144, %r1579, 4;
	add.s64 	%rd145, %rd4, %rd144;
	ld.global.u32 	%r1474, [%rd145];
	add.s64 	%rd146, %rd3, %rd144;
	ld.global.u32 	%r1475, [%rd146];
	sub.s32 	%r199, %r1474, %r1475;
	setp.eq.s32 	%p121, %r199, 0;
	@%p121 bra 	$L__BB1_155;
	setp.gt.s32 	%p122, %r199, 0;
	@%p122 bra 	$L__BB1_159;
$L__BB1_158:
	ld.global.u64 	%rd147, [%rd1+8];
	add.s64 	%rd148, %rd147, 1;
	st.global.u64 	[%rd1+8], %rd148;
	ld.global.u64 	%rd149, [%rd1];
	add.s64 	%rd150, %rd149, %rd157;
	st.global.u64 	[%rd1], %rd150;
$L__BB1_159:
	mov.u64 	%rd35, %rd161;
	mov.u64 	%rd34, %rd160;
	setp.le.u64 	%p124, %rd34, %rd5;
	@%p124 bra 	$L__BB1_166;
	add.s32 	%r1585, %r1585, -1;
	add.s64 	%rd160, %rd34, -4;
	add.s64 	%rd161, %rd35, -4;
	ld.local.u32 	%r1584, [%rd35+-4];
	setp.eq.s32 	%p125, %r1584, 0;
	@%p125 bra 	$L__BB1_159;
	ld.local.u32 	%r1483, [%rd35+-8];
	ld.local.u32 	%r1482, [%rd35+-12];
	add.s64 	%rd160, %rd34, -16;
	add.s64 	%rd161, %rd35, -16;
	ld.local.u32 	%r1481, [%rd35+-16];
	bra.uni 	$L__BB1_163;
$L__BB1_162:
	setp.eq.s32 	%p4, %r1584, 0;
	@%p4 bra 	$L__BB1_159;
$L__BB1_163:
	neg.s32 	%r1476, %r1584;
	and.b32  	%r205, %r1584, %r1476;
	mul.wide.s32 	%rd151, %r1585, 4;
	add.s64 	%rd152, %rd4, %rd151;
	st.global.u32 	[%rd152], %r205;
	setp.eq.s32 	%p126, %r1584, %r205;
	@%p126 bra 	$L__BB1_165;
	st.local.u32 	[%rd161], %r1481;
	st.local.u32 	[%rd161+4], %r1482;
	add.s64 	%rd160, %rd160, 12;
	add.s64 	%rd29, %rd161, 12;
	st.local.u32 	[%rd161+8], %r1483;
	mov.u64 	%rd161, %rd29;
$L__BB1_165:
	add.s64 	%rd160, %rd160, 4;
	add.s64 	%rd33, %rd161, 4;
	xor.b32  	%r1477, %r205, %r1584;
	st.local.u32 	[%rd161], %r1477;
	add.s32 	%r1585, %r1585, 1;
	or.b32  	%r1478, %r205, %r1481;
	shl.b32 	%r1481, %r1478, 1;
	or.b32  	%r1482, %r205, %r1482;
	or.b32  	%r1479, %r205, %r1483;
	shr.s32 	%r1483, %r1479, 1;
	mov.u64 	%rd161, %rd33;
	bra.uni 	$L__BB1_1;
$L__BB1_166:
	ret;

}
	// .globl	_Z16sgpu_cuda_kerneliiPjS_S_S_i
.visible .entry _Z16sgpu_cuda_kerneliiPjS_S_S_i(
	.param .u32 _Z16sgpu_cuda_kerneliiPjS_S_S_i_param_0,
	.param .u32 _Z16sgpu_cuda_kerneliiPjS_S_S_i_param_1,
	.param .u64 .ptr .align 1 _Z16sgpu_cuda_kerneliiPjS_S_S_i_param_2,
	.param .u64 .ptr .align 1 _Z16sgpu_cuda_kerneliiPjS_S_S_i_param_3,
	.param .u64 .ptr .align 1 _Z16sgpu_cuda_kerneliiPjS_S_S_i_param_4,
	.param .u64 .ptr .align 1 _Z16sgpu_cuda_kerneliiPjS_S_S_i_param_5,
	.param .u32 _Z16sgpu_cuda_kerneliiPjS_S_S_i_param_6
)
{
	.reg .pred 	%p<14>;
	.reg .b32 	%r<89>;
	.reg .b64 	%rd<15>;
	// demoted variable
	.shared .align 4 .b8 _ZZ16sgpu_cuda_kerneliiPjS_S_S_iE4down[3840];
	// demoted variable
	.shared .align 4 .b8 _ZZ16sgpu_cuda_kerneliiPjS_S_S_iE4left[3840];
	// demoted variable
	.shared .align 4 .b8 _ZZ16sgpu_cuda_kerneliiPjS_S_S_iE5right[3840];
	// demoted variable
	.shared .align 4 .b8 _ZZ16sgpu_cuda_kerneliiPjS_S_S_iE6bitmap[3840];
	// demoted variable
	.shared .align 4 .b8 _ZZ16sgpu_cuda_kerneliiPjS_S_S_iE3sum[384];
	ld.param.u32 	%r24, [_Z16sgpu_cuda_kerneliiPjS_S_S_i_param_0];
	ld.param.u32 	%r23, [_Z16sgpu_cuda_kerneliiPjS_S_S_i_param_1];
	ld.param.u64 	%rd1, [_Z16sgpu_cuda_kerneliiPjS_S_S_i_param_2];
	ld.param.u64 	%rd2, [_Z16sgpu_cuda_kerneliiPjS_S_S_i_param_3];
	ld.param.u64 	%rd3, [_Z16sgpu_cuda_kerneliiPjS_S_S_i_param_4];
	ld.param.u64 	%rd4, [_Z16sgpu_cuda_kerneliiPjS_S_S_i_param_5];
	ld.param.u32 	%r25, [_Z16sgpu_cuda_kerneliiPjS_S_S_i_param_6];
	mov.u32 	%r1, %tid.x;
	mov.u32 	%r2, %ctaid.x;
	mov.u32 	%r26, %ntid.x;
	mad.lo.s32 	%r3, %r2, %r26, %r1;
	mov.b32 	%r27, -1;
	shl.b32 	%r4, %r27, %r24;
	setp.ge.s32 	%p1, %r3, %r25;
	shl.b32 	%r28, %r1, 2;
	mov.u32 	%r29, _ZZ16sgpu_cuda_kerneliiPjS_S_S_iE3sum;
	add.s32 	%r5, %r29, %r28;
	@%p1 bra 	$L__BB2_11;
	cvta.to.global.u64 	%rd5, %rd1;
	cvta.to.global.u64 	%rd6, %rd2;
	cvta.to.global.u64 	%rd7, %rd3;
	mul.wide.s32 	%rd8, %r3, 4;
	add.s64 	%rd9, %rd5, %rd8;
	ld.global.u32 	%r32, [%rd9];
	mul.lo.s32 	%r33, %r1, 40;
	mov.u32 	%r34, _ZZ16sgpu_cuda_kerneliiPjS_S_S_iE4down;
	add.s32 	%r6, %r34, %r33;
	st.shared.u32 	[%r6], %r32;
	add.s64 	%rd10, %rd6, %rd8;
	ld.global.u32 	%r35, [%rd10];
	mov.u32 	%r36, _ZZ16sgpu_cuda_kerneliiPjS_S_S_iE4left;
	add.s32 	%r7, %r36, %r33;
	st.shared.u32 	[%r7], %r35;
	add.s64 	%rd11, %rd7, %rd8;
	ld.global.u32 	%r37, [%rd11];
	mov.u32 	%r38, _ZZ16sgpu_cuda_kerneliiPjS_S_S_iE5right;
	add.s32 	%r8, %r38, %r33;
	st.shared.u32 	[%r8], %r37;
	or.b32  	%r39, %r35, %r32;
	or.b32  	%r40, %r39, %r37;
	mov.u32 	%r41, _ZZ16sgpu_cuda_kerneliiPjS_S_S_iE6bitmap;
	add.s32 	%r9, %r41, %r33;
	st.shared.u32 	[%r9], %r40;
	not.b32 	%r10, %r4;
	mov.b32 	%r88, 0;
	mov.u32 	%r87, %r88;
$L__BB2_2:
	shl.b32 	%r42, %r88, 2;
	add.s32 	%r13, %r9, %r42;
	ld.shared.u32 	%r14, [%r13];
	or.b32  	%r43, %r14, %r4;
	setp.ne.s32 	%p2, %r43, -1;
	@%p2 bra 	$L__BB2_4;
	add.s32 	%r88, %r88, -1;
	bra.uni 	$L__BB2_9;
$L__BB2_4:
	add.s32 	%r44, %r14, 1;
	not.b32 	%r45, %r14;
	and.b32  	%r16, %r44, %r45;
	or.b32  	%r46, %r44, %r14;
	st.shared.u32 	[%r13], %r46;
	and.b32  	%r47, %r16, %r10;
	setp.eq.s32 	%p3, %r47, 0;
	@%p3 bra 	$L__BB2_8;
	add.s32 	%r17, %r88, 1;
	setp.ne.s32 	%p4, %r17, %r23;
	@%p4 bra 	$L__BB2_7;
	add.s32 	%r87, %r87, 1;
	add.s32 	%r88, %r88, -1;
	bra.uni 	$L__BB2_9;
$L__BB2_7:
	add.s32 	%r49, %r6, %r42;
	ld.shared.u32 	%r50, [%r49];
	or.b32  	%r51, %r50, %r16;
	st.shared.u32 	[%r49+4], %r51;
	add.s32 	%r52, %r7, %r42;
	ld.shared.u32 	%r53, [%r52];
	or.b32  	%r54, %r53, %r16;
	shl.b32 	%r55, %r54, 1;
	st.shared.u32 	[%r52+4], %r55;
	add.s32 	%r56, %r8, %r42;
	ld.shared.u32 	%r57, [%r56];
	or.b32  	%r58, %r57, %r16;
	shr.u32 	%r59, %r58, 1;
	st.shared.u32 	[%r56+4], %r59;
	or.b32  	%r60, %r51, %r55;
	or.b32  	%r61, %r60, %r59;
	st.shared.u32 	[%r13+4], %r61;
	mov.u32 	%r88, %r17;
	bra.uni 	$L__BB2_9;
$L__BB2_8:
	add.s32 	%r88, %r88, -1;
$L__BB2_9:
	setp.gt.s32 	%p5, %r88, -1;
	@%p5 bra 	$L__BB2_2;
	st.shared.u32 	[%r5], %r87;
	bra.uni 	$L__BB2_12;
$L__BB2_11:
	mov.b32 	%r30, 0;
	st.shared.u32 	[%r5], %r30;
$L__BB2_12:
	bar.sync 	0;
	and.b32  	%r62, %r1, 992;
	setp.ne.s32 	%p6, %r62, 0;
	@%p6 bra 	$L__BB2_14;
	ld.shared.u32 	%r63, [%r5+256];
	ld.shared.u32 	%r64, [%r5];
	add.s32 	%r65, %r64, %r63;
	st.shared.u32 	[%r5], %r65;
$L__BB2_14:
	bar.sync 	0;
	setp.gt.u32 	%p7, %r1, 31;
	@%p7 bra 	$L__BB2_16;
	ld.shared.u32 	%r66, [%r5+128];
	ld.shared.u32 	%r67, [%r5];
	add.s32 	%r68, %r67, %r66;
	st.shared.u32 	[%r5], %r68;
$L__BB2_16:
	bar.sync 	0;
	setp.gt.u32 	%p8, %r1, 15;
	@%p8 bra 	$L__BB2_18;
	ld.shared.u32 	%r69, [%r5+64];
	ld.shared.u32 	%r70, [%r5];
	add.s32 	%r71, %r70, %r69;
	st.shared.u32 	[%r5], %r71;
$L__BB2_18:
	bar.sync 	0;
	setp.gt.u32 	%p9, %r1, 7;
	@%p9 bra 	$L__BB2_20;
	ld.shared.u32 	%r72, [%r5+32];
	ld.shared.u32 	%r73, [%r5];
	add.s32 	%r74, %r73, %r72;
	st.shared.u32 	[%r5], %r74;
$L__BB2_20:
	bar.sync 	0;
	setp.gt.u32 	%p10, %r1, 3;
	@%p10 bra 	$L__BB2_22;
	ld.shared.u32 	%r75, [%r5+16];
	ld.shared.u32 	%r76, [%r5];
	add.s32 	%r77, %r76, %r75;
	st.shared.u32 	[%r5], %r77;
$L__BB2_22:
	bar.sync 	0;
	setp.gt.u32 	%p11, %r1, 1;
	@%p11 bra 	$L__BB2_24;
	ld.shared.u32 	%r78, [%r5+8];
	ld.shared.u32 	%r79, [%r5];
	add.s32 	%r80, %r79, %r78;
	st.shared.u32 	[%r5], %r80;
$L__BB2_24:
	bar.sync 	0;
	setp.ne.s32 	%p12, %r1, 0;
	@%p12 bra 	$L__BB2_26;
	ld.shared.u32 	%r81, [_ZZ16sgpu_cuda_kerneliiPjS_S_S_iE3sum+4];
	ld.shared.u32 	%r82, [_ZZ16sgpu_cuda_kerneliiPjS_S_S_iE3sum];
	add.s32 	%r83, %r82, %r81;
	st.shared.u32 	[_ZZ16sgpu_cuda_kerneliiPjS_S_S_iE3sum], %r83;
$L__BB2_26:
	setp.ne.s32 	%p13, %r1, 0;
	bar.sync 	0;
	@%p13 bra 	$L__BB2_28;
	ld.shared.u32 	%r84, [_ZZ16sgpu_cuda_kerneliiPjS_S_S_iE3sum];
	cvta.to.global.u64 	%rd12, %rd4;
	mul.wide.u32 	%rd13, %r2, 4;
	add.s64 	%rd14, %rd12, %rd13;
	st.global.u32 	[%rd14], %r84;
$L__BB2_28:
	ret;

}


// ===== COMPILED SASS (sm_100) =====

	.target	sm_100

	.elftype	@"ET_EXEC"


//--------------------- .note.nv.tkinfo           --------------------------
	.section	.note.nv.tkinfo,"",@"SHT_NOTE"
	.sectionflags	@"SHF_NOTE_NV_TKINFO"
	.tkinfo
        /*0018*/ 	.word	0x00000002
        /*0030*/ 	.string	""
        /*0030*/ 	.string	"ptxas"
        /*0030*/ 	.string	"Cuda compilation tools, release 13.0, V13.0.88"
        /*0030*/ 	.string	"Build cuda_13.0.r13.0/compiler.36424714_0"
        /*0030*/ 	.string	"-arch sm_100 -m 64 "



//--------------------- .note.nv.cuinfo           --------------------------
	.section	.note.nv.cuinfo,"",@"SHT_NOTE"
	.sectionflags	@"SHF_NOTE_NV_CUINFO"
        /*0018*/ 	.short	0x0002
        /*001a*/ 	.short	0x0064
        /*001c*/ 	.short	0x0082
	.zero		2


//--------------------- .nv.info                  --------------------------
	.section	.nv.info,"",@"SHT_CUDA_INFO"
	.align	4


	//----- nvinfo : EIATTR_REGCOUNT
	.align		4
        /*0000*/ 	.byte	0x04, 0x2f
        /*0002*/ 	.short	(.L_1 - .L_0)
	.align		4
.L_0:
        /*0004*/ 	.word	index@(_Z22nqueen_cuda_backTrack2PlPiS0_S0_liiiiii)
        /*0008*/ 	.word	0x00000020


	//----- nvinfo : EIATTR_FRAME_SIZE
	.align		4
.L_1:
        /*000c*/ 	.byte	0x04, 0x11
        /*000e*/ 	.short	(.L_3 - .L_2)
	.align		4
.L_2:
        /*0010*/ 	.word	index@(_Z22nqueen_cuda_backTrack2PlPiS0_S0_liiiiii)
        /*0014*/ 	.word	0x00000190


	//----- nvinfo : EIATTR_REGCOUNT
	.align		4
.L_3:
        /*0018*/ 	.byte	0x04, 0x2f
        /*001a*/ 	.short	(.L_5 - .L_4)
	.align		4
.L_4:
        /*001c*/ 	.word	index@(_Z22nqueen_cuda_backTrack1PlPiS0_S0_liiiiii)
        /*0020*/ 	.word	0x00000020


	//----- nvinfo : EIATTR_FRAME_SIZE
	.align		4
.L_5:
        /*0024*/ 	.byte	0x04, 0x11
        /*0026*/ 	.short	(.L_7 - .L_6)
	.align		4
.L_6:
        /*0028*/ 	.word	index@(_Z22nqueen_cuda_backTrack1PlPiS0_S0_liiiiii)
        /*002c*/ 	.word	0x00000190


	//----- nvinfo : EIATTR_REGCOUNT
	.align		4
.L_7:
        /*0030*/ 	.byte	0x04, 0x2f
        /*0032*/ 	.short	(.L_9 - .L_8)
	.align		4
.L_8:
        /*0034*/ 	.word	index@(_Z16sgpu_cuda_kerneliiPjS_S_S_i)
        /*0038*/ 	.word	0x00000016


	//----- nvinfo : EIATTR_FRAME_SIZE
	.align		4
.L_9:
        /*003c*/ 	.byte	0x04, 0x11
        /*003e*/ 	.short	(.L_11 - .L_10)
	.align		4
.L_10:
        /*0040*/ 	.word	index@(_Z16sgpu_cuda_kerneliiPjS_S_S_i)
        /*0044*/ 	.word	0x00000000


	//----- nvinfo : EIATTR_MIN_STACK_SIZE
	.align		4
.L_11:
        /*0048*/ 	.byte	0x04, 0x12
        /*004a*/ 	.short	(.L_13 - .L_12)
	.align		4
.L_12:
        /*004c*/ 	.word	index@(_Z16sgpu_cuda_kerneliiPjS_S_S_i)
        /*0050*/ 	.word	0x00000000


	//----- nvinfo : EIATTR_MIN_STACK_SIZE
	.align		4
.L_13:
        /*0054*/ 	.byte	0x04, 0x12
        /*0056*/ 	.short	(.L_15 - .L_14)
	.align		4
.L_14:
        /*0058*/ 	.word	index@(_Z22nqueen_cuda_backTrack1PlPiS0_S0_liiiiii)
        /*005c*/ 	.word	0x00000190


	//----- nvinfo : EIATTR_MIN_STACK_SIZE
	.align		4
.L_15:
        /*0060*/ 	.byte	0x04, 0x12
        /*0062*/ 	.short	(.L_17 - .L_16)
	.align		4
.L_16:
        /*0064*/ 	.word	index@(_Z22nqueen_cuda_backTrack2PlPiS0_S0_liiiiii)
        /*0068*/ 	.word	0x00000190
.L_17:


//--------------------- .nv.compat                --------------------------
	.section	.nv.compat,"",@"SHT_CUDA_COMPAT_INFO"
	.align	4
        /*0000*/ 	.byte	0x02, 0x09, 0x00, 0x00, 0x02, 0x02, 0x01, 0x00, 0x02, 0x05, 0x05, 0x00, 0x03, 0x07, 0x01, 0x01
        /*0010*/ 	.byte	0x02, 0x03, 0x00, 0x00, 0x02, 0x06, 0x01, 0x00, 0x04, 0x0b, 0x08, 0x00, 0x09, 0x00, 0x00, 0x00
        /*0020*/ 	.byte	0x00, 0x00, 0x00, 0x00


//--------------------- .nv.info._Z16sgpu_cuda_kerneliiPjS_S_S_i --------------------------
	.section	.nv.info._Z16sgpu_cuda_kerneliiPjS_S_S_i,"",@"SHT_CUDA_INFO"
	.sectionflags	@""
	.align	4


	//----- nvinfo : EIATTR_CUDA_API_VERSION
	.align		4
        /*0000*/ 	.byte	0x04, 0x37
        /*0002*/ 	.short	(.L_19 - .L_18)
.L_18:
        /*0004*/ 	.word	0x00000082


	//----- nvinfo : EIATTR_KPARAM_INFO
	.align		4
.L_19:
        /*0008*/ 	.byte	0x04, 0x17
        /*000a*/ 	.short	(.L_21 - .L_20)
.L_20:
        /*000c*/ 	.word	0x00000000
        /*0010*/ 	.short	0x0006
        /*0012*/ 	.short	0x0028
        /*0014*/ 	.byte	0x00, 0xf0, 0x11, 0x00


	//----- nvinfo : EIATTR_KPARAM_INFO
	.align		4
.L_21:
        /*0018*/ 	.byte	0x04, 0x17
        /*001a*/ 	.short	(.L_23 - .L_22)
.L_22:
        /*001c*/ 	.word	0x00000000
        /*0020*/ 	.short	0x0005
        /*0022*/ 	.short	0x0020
        /*0024*/ 	.byte	0x00, 0xf5, 0x21, 0x00


	//----- nvinfo : EIATTR_KPARAM_INFO
	.align		4
.L_23:
        /*0028*/ 	.byte	0x04, 0x17
        /*002a*/ 	.short	(.L_25 - .L_24)
.L_24:
        /*002c*/ 	.word	0x00000000
        /*0030*/ 	.short	0x0004
        /*0032*/ 	.short	0x0018
        /*0034*/ 	.byte	0x00, 0xf5, 0x21, 0x00


	//----- nvinfo : EIATTR_KPARAM_INFO
	.align		4
.L_25:
        /*0038*/ 	.byte	0x04, 0x17
        /*003a*/ 	.short	(.L_27 - .L_26)
.L_26:
        /*003c*/ 	.word	0x00000000
        /*0040*/ 	.short	0x0003
        /*0042*/ 	.short	0x0010
        /*0044*/ 	.byte	0x00, 0xf5, 0x21, 0x00


	//----- nvinfo : EIATTR_KPARAM_INFO
	.align		4
.L_27:
        /*0048*/ 	.byte	0x04, 0x17
        /*004a*/ 	.short	(.L_29 - .L_28)
.L_28:
        /*004c*/ 	.word	0x00000000
        /*0050*/ 	.short	0x0002
        /*0052*/ 	.short	0x0008
        /*0054*/ 	.byte	0x00, 0xf5, 0x21, 0x00


	//----- nvinfo : EIATTR_KPARAM_INFO
	.align		4
.L_29:
        /*0058*/ 	.byte	0x04, 0x17
        /*005a*/ 	.short	(.L_31 - .L_30)
.L_30:
        /*005c*/ 	.word	0x00000000
        /*0060*/ 	.short	0x0001
        /*0062*/ 	.short	0x0004
        /*0064*/ 	.byte	0x00, 0xf0, 0x11, 0x00


	//----- nvinfo : EIATTR_KPARAM_INFO
	.align		4
.L_31:
        /*0068*/ 	.byte	0x04, 0x17
        /*006a*/ 	.short	(.L_33 - .L_32)
.L_32:
        /*006c*/ 	.word	0x00000000
        /*0070*/ 	.short	0x0000
        /*0072*/ 	.short	0x0000
        /*0074*/ 	.byte	0x00, 0xf0, 0x11, 0x00


	//----- nvinfo : EIATTR_SPARSE_MMA_MASK
	.align		4
.L_33:
        /*0078*/ 	.byte	0x03, 0x50
        /*007a*/ 	.short	0x0000


	//----- nvinfo : EIATTR_MAXREG_COUNT
	.align		4
        /*007c*/ 	.byte	0x03, 0x1b
        /*007e*/ 	.short	0x00ff


	//----- nvinfo : EIATTR_NUM_BARRIERS
	.align		4
        /*0080*/ 	.byte	0x02, 0x4c
        /*0082*/ 	.byte	0x01
	.zero		1


	//----- nvinfo : EIATTR_MERCURY_ISA_VERSION
	.align		4
        /*0084*/ 	.byte	0x03, 0x5f
        /*0086*/ 	.short	0x0101


	//----- nvinfo : EIATTR_VRC_CTA_INIT_COUNT
	.align		4
        /*0088*/ 	.byte	0x02, 0x4a
	.zero		1
	.zero		1


	//----- nvinfo : EIATTR_EXIT_INSTR_OFFSETS
	.align		4
        /*008c*/ 	.byte	0x04, 0x1c
        /*008e*/ 	.short	(.L_35 - .L_34)


	//   ....[0]....
.L_34:
        /*0090*/ 	.word	0x000008a0


	//   ....[1]....
        /*0094*/ 	.word	0x00000920


	//----- nvinfo : EIATTR_CRS_STACK_SIZE
	.align		4
.L_35:
        /*0098*/ 	.byte	0x04, 0x1e
        /*009a*/ 	.short	(.L_37 - .L_36)
.L_36:
        /*009c*/ 	.word	0x00000000


	//----- nvinfo : EIATTR_CBANK_PARAM_SIZE
	.align		4
.L_37:
        /*00a0*/ 	.byte	0x03, 0x19
        /*00a2*/ 	.short	0x002c


	//----- nvinfo : EIATTR_PARAM_CBANK
	.align		4
        /*00a4*/ 	.byte	0x04, 0x0a
        /*00a6*/ 	.short	(.L_39 - .L_38)
	.align		4
.L_38:
        /*00a8*/ 	.word	index@(.nv.constant0._Z16sgpu_cuda_kerneliiPjS_S_S_i)
        /*00ac*/ 	.short	0x0380
        /*00ae*/ 	.short	0x002c


	//----- nvinfo : EIATTR_SW_WAR
	.align		4
.L_39:
        /*00b0*/ 	.byte	0x04, 0x36
        /*00b2*/ 	.short	(.L_41 - .L_40)
.L_40:
        /*00b4*/ 	.word	0x00000008
.L_41:


//--------------------- .nv.info._Z22nqueen_cuda_backTrack1PlPiS0_S0_liiiiii --------------------------
	.section	.nv.info._Z22nqueen_cuda_backTrack1PlPiS0_S0_liiiiii,"",@"SHT_CUDA_INFO"
	.sectionflags	@""
	.align	4


	//----- nvinfo : EIATTR_CUDA_API_VERSION
	.align		4
        /*0000*/ 	.byte	0x04, 0x37
        /*0002*/ 	.short	(.L_43 - .L_42)
.L_42:
        /*0004*/ 	.word	0x00000082


	//----- nvinfo : EIATTR_KPARAM_INFO
	.align		4
.L_43:
        /*0008*/ 	.byte	0x04, 0x17
        /*000a*/ 	.short	(.L_45 - .L_44)
.L_44:
        /*000c*/ 	.word	0x00000000
        /*0010*/ 	.short	0x000a
        /*0012*/ 	.short	0x003c
        /*0014*/ 	.byte	0x00, 0xf0, 0x11, 0x00


	//----- nvinfo : EIATTR_KPARAM_INFO
	.align		4
.L_45:
        /*0018*/ 	.byte	0x04, 0x17
        /*001a*/ 	.short	(.L_47 - .L_46)
.L_46:
        /*001c*/ 	.word	0x00000000
        /*0020*/ 	.short	0x0009
        /*0022*/ 	.short	0x0038
        /*0024*/ 	.byte	0x00, 0xf0, 0x11, 0x00


	//----- nvinfo : EIATTR_KPARAM_INFO
	.align		4
.L_47:
        /*0028*/ 	.byte	0x04, 0x17
        /*002a*/ 	.short	(.L_49 - .L_48)
.L_48:
        /*002c*/ 	.word	0x00000000
        /*0030*/ 	.short	0x0008
        /*0032*/ 	.short	0x0034
        /*0034*/ 	.byte	0x00, 0xf0, 0x11, 0x00


	//----- nvinfo : EIATTR_KPARAM_INFO
	.align		4
.L_49:
        /*0038*/ 	.byte	0x04, 0x17
        /*003a*/ 	.short	(.L_51 - .L_50)
.L_50:
        /*003c*/ 	.word	0x00000000
        /*0040*/ 	.short	0x0007
        /*0042*/ 	.short	0x0030
        /*0044*/ 	.byte	0x00, 0xf0, 0x11, 0x00


	//----- nvinfo : EIATTR_KPARAM_INFO
	.align		4
.L_51:
        /*0048*/ 	.byte	0x04, 0x17
        /*004a*/ 	.short	(.L_53 - .L_52)
.L_52:
        /*004c*/ 	.word	0x00000000
        /*0050*/ 	.short	0x0006
        /*0052*/ 	.short	0x002c
        /*0054*/ 	.byte	0x00, 0xf0, 0x11, 0x00


	//----- nvinfo : EIATTR_KPARAM_INFO
	.align		4
.L_53:
        /*0058*/ 	.byte	0x04, 0x17
        /*005a*/ 	.short	(.L_55 - .L_54)
.L_54:
        /*005c*/ 	.word	0x00000000
        /*0060*/ 	.short	0x0005
        /*0062*/ 	.short	0x0028
        /*0064*/ 	.byte	0x00, 0xf0, 0x11, 0x00


	//----- nvinfo : EIATTR_KPARAM_INFO
	.align		4
.L_55:
        /*0068*/ 	.byte	0x04, 0x17
        /*006a*/ 	.short	(.L_57 - .L_56)
.L_56:
        /*006c*/ 	.word	0x00000000
        /*0070*/ 	.short	0x0004
        /*0072*/ 	.short	0x0020
        /*0074*/ 	.byte	0x00, 0xf0, 0x21, 0x00


	//----- nvinfo : EIATTR_KPARAM_INFO
	.align		4
.L_57:
        /*0078*/ 	.byte	0x04, 0x17
        /*007a*/ 	.short	(.L_59 - .L_58)
.L_58:
        /*007c*/ 	.word	0x00000000
        /*0080*/ 	.short	0x0003
        /*0082*/ 	.short	0x0018
        /*0084*/ 	.byte	0x00, 0xf5, 0x21, 0x00


	//----- nvinfo : EIATTR_KPARAM_INFO
	.align		4
.L_59:
        /*0088*/ 	.byte	0x04, 0x17
        /*008a*/ 	.short	(.L_61 - .L_60)
.L_60:
        /*008c*/ 	.word	0x00000000
        /*0090*/ 	.short	0x0002
        /*0092*/ 	.short	0x0010
        /*0094*/ 	.byte	0x00, 0xf5, 0x21, 0x00


	//----- nvinfo : EIATTR_KPARAM_INFO
	.align		4
.L_61:
        /*0098*/ 	.byte	0x04, 0x17
        /*009a*/ 	.short	(.L_63 - .L_62)
.L_62:
        /*009c*/ 	.word	0x00000000
        /*00a0*/ 	.short	0x0001
        /*00a2*/ 	.short	0x0008
        /*00a4*/ 	.byte	0x00, 0xf5, 0x21, 0x00


	//----- nvinfo : EIATTR_KPARAM_INFO
	.align		4
.L_63:
        /*00a8*/ 	.byte	0x04, 0x17
        /*00aa*/ 	.short	(.L_65 - .L_64)
.L_64:
        /*00ac*/ 	.word	0x00000000
        /*00b0*/ 	.short	0x0000
        /*00b2*/ 	.short	0x0000
        /*00b4*/ 	.byte	0x00, 0xf5, 0x21, 0x00


	//----- nvinfo : EIATTR_SPARSE_MMA_MASK
	.align		4
.L_65:
        /*00b8*/ 	.byte	0x03, 0x50
        /*00ba*/ 	.short	0x0000


	//----- nvinfo : EIATTR_MAXREG_COUNT
	.align		4
        /*00bc*/ 	.byte	0x03, 0x1b
        /*00be*/ 	.short	0x00ff


	//----- nvinfo : EIATTR_MERCURY_ISA_VERSION
	.align		4
        /*00c0*/ 	.byte	0x03, 0x5f
        /*00c2*/ 	.short	0x0101


	//----- nvinfo : EIATTR_VRC_CTA_INIT_COUNT
	.align		4
        /*00c4*/ 	.byte	0x02, 0x4a
	.zero		1
	.zero		1


	//----- nvinfo : EIATTR_EXIT_INSTR_OFFSETS
	.align		4
        /*00c8*/ 	.byte	0x04, 0x1c
        /*00ca*/ 	.short	(.L_67 - .L_66)


	//   ....[0]....
.L_66:
        /*00cc*/ 	.word	0x000071a0


	//----- nvinfo : EIATTR_CBANK_PARAM_SIZE
	.align		4
.L_67:
        /*00d0*/ 	.byte	0x03, 0x19
        /*00d2*/ 	.short	0x0040


	//----- nvinfo : EIATTR_PARAM_CBANK
	.align		4
        /*00d4*/ 	.byte	0x04, 0x0a
        /*00d6*/ 	.short	(.L_69 - .L_68)
	.align		4
.L_68:
        /*00d8*/ 	.word	index@(.nv.constant0._Z22nqueen_cuda_backTrack1PlPiS0_S0_liiiiii)
        /*00dc*/ 	.short	0x0380
        /*00de*/ 	.short	0x0040


	//----- nvinfo : EIATTR_SW_WAR
	.align		4
.L_69:
        /*00e0*/ 	.byte	0x04, 0x36
        /*00e2*/ 	.short	(.L_71 - .L_70)
.L_70:
        /*00e4*/ 	.word	0x00000008
.L_71:


//--------------------- .nv.info._Z22nqueen_cuda_backTrack2PlPiS0_S0_liiiiii --------------------------
	.section	.nv.info._Z22nqueen_cuda_backTrack2PlPiS0_S0_liiiiii,"",@"SHT_CUDA_INFO"
	.sectionflags	@""
	.align	4


	//----- nvinfo : EIATTR_CUDA_API_VERSION
	.align		4
        /*0000*/ 	.byte	0x04, 0x37
        /*0002*/ 	.short	(.L_73 - .L_72)
.L_72:
        /*0004*/ 	.word	0x00000082


	//----- nvinfo : EIATTR_KPARAM_INFO
	.align		4
.L_73:
        /*0008*/ 	.byte	0x04, 0x17
        /*000a*/ 	.short	(.L_75 - .L_74)
.L_74:
        /*000c*/ 	.word	0x00000000
        /*0010*/ 	.short	0x000a
        /*0012*/ 	.short	0x003c
        /*0014*/ 	.byte	0x00, 0xf0, 0x11, 0x00


	//----- nvinfo : EIATTR_KPARAM_INFO
	.align		4
.L_75:
        /*0018*/ 	.byte	0x04, 0x17
        /*001a*/ 	.short	(.L_77 - .L_76)
.L_76:
        /*001c*/ 	.word	0x00000000
        /*0020*/ 	.short	0x0009
        /*0022*/ 	.short	0x0038
        /*0024*/ 	.byte	0x00, 0xf0, 0x11, 0x00


	//----- nvinfo : EIATTR_KPARAM_INFO
	.align		4
.L_77:
        /*0028*/ 	.byte	0x04, 0x17
        /*002a*/ 	.short	(.L_79 - .L_78)
.L_78:
        /*002c*/ 	.word	0x00000000
        /*0030*/ 	.short	0x0008
        /*0032*/ 	.short	0x0034
        /*0034*/ 	.byte	0x00, 0xf0, 0x11, 0x00


	//----- nvinfo : EIATTR_KPARAM_INFO
	.align		4
.L_79:
        /*0038*/ 	.byte	0x04, 0x17
        /*003a*/ 	.short	(.L_81 - .L_80)
.L_80:
        /*003c*/ 	.word	0x00000000
        /*0040*/ 	.short	0x0007
        /*0042*/ 	.short	0x0030
        /*0044*/ 	.byte	0x00, 0xf0, 0x11, 0x00


	//----- nvinfo : EIATTR_KPARAM_INFO
	.align		4
.L_81:
        /*0048*/ 	.byte	0x04, 0x17
        /*004a*/ 	.short	(.L_83 - .L_82)
.L_82:
        /*004c*/ 	.word	0x00000000
        /*0050*/ 	.short	0x0006
        /*0052*/ 	.short	0x002c
        /*0054*/ 	.byte	0x00, 0xf0, 0x11, 0x00


	//----- nvinfo : EIATTR_KPARAM_INFO
	.align		4
.L_83:
        /*0058*/ 	.byte	0x04, 0x17
        /*005a*/ 	.short	(.L_85 - .L_84)
.L_84:
        /*005c*/ 	.word	0x00000000
        /*0060*/ 	.short	0x0005
        /*0062*/ 	.short	0x0028
        /*0064*/ 	.byte	0x00, 0xf0, 0x11, 0x00


	//----- nvinfo : EIATTR_KPARAM_INFO
	.align		4
.L_85:
        /*0068*/ 	.byte	0x04, 0x17
        /*006a*/ 	.short	(.L_87 - .L_86)
.L_86:
        /*006c*/ 	.word	0x00000000
        /*0070*/ 	.short	0x0004
        /*0072*/ 	.short	0x0020
        /*0074*/ 	.byte	0x00, 0xf0, 0x21, 0x00


	//----- nvinfo : EIATTR_KPARAM_INFO
	.align		4
.L_87:
        /*0078*/ 	.byte	0x04, 0x17
        /*007a*/ 	.short	(.L_89 - .L_88)
.L_88:
        /*007c*/ 	.word	0x00000000
        /*0080*/ 	.short	0x0003
        /*0082*/ 	.short	0x0018
        /*0084*/ 	.byte	0x00, 0xf5, 0x21, 0x00


	//----- nvinfo : EIATTR_KPARAM_INFO
	.align		4
.L_89:
        /*0088*/ 	.byte	0x04, 0x17
        /*008a*/ 	.short	(.L_91 - .L_90)
.L_90:
        /*008c*/ 	.word	0x00000000
        /*0090*/ 	.short	0x0002
        /*0092*/ 	.short	0x0010
        /*0094*/ 	.byte	0x00, 0xf5, 0x21, 0x00


	//----- nvinfo : EIATTR_KPARAM_INFO
	.align		4
.L_91:
        /*0098*/ 	.byte	0x04, 0x17
        /*009a*/ 	.short	(.L_93 - .L_92)
.L_92:
        /*009c*/ 	.word	0x00000000
        /*00a0*/ 	.short	0x0001
        /*00a2*/ 	.short	0x0008
        /*00a4*/ 	.byte	0x00, 0xf5, 0x21, 0x00


	//----- nvinfo : EIATTR_KPARAM_INFO
	.align		4
.L_93:
        /*00a8*/ 	.byte	0x04, 0x17
        /*00aa*/ 	.short	(.L_95 - .L_94)
.L_94:
        /*00ac*/ 	.word	0x00000000
        /*00b0*/ 	.short	0x0000
        /*00b2*/ 	.short	0x0000
        /*00b4*/ 	.byte	0x00, 0xf5, 0x21, 0x00


	//----- nvinfo : EIATTR_SPARSE_MMA_MASK
	.align		4
.L_95:
        /*00b8*/ 	.byte	0x03, 0x50
        /*00ba*/ 	.short	0x0000


	//----- nvinfo : EIATTR_MAXREG_COUNT
	.align		4
        /*00bc*/ 	.byte	0x03, 0x1b
        /*00be*/ 	.short	0x00ff


	//----- nvinfo : EIATTR_MERCURY_ISA_VERSION
	.align		4
        /*00c0*/ 	.byte	0x03, 0x5f
        /*00c2*/ 	.short	0x0101


	//----- nvinfo : EIATTR_VRC_CTA_INIT_COUNT
	.align		4
        /*00c4*/ 	.byte	0x02, 0x4a
	.zero		1
	.zero		1


	//----- nvinfo : EIATTR_EXIT_INSTR_OFFSETS
	.align		4
        /*00c8*/ 	.byte	0x04, 0x1c
        /*00ca*/ 	.short	(.L_97 - .L_96)


	//   ....[0]....
.L_96:
        /*00cc*/ 	.word	0x000071c0


	//----- nvinfo : EIATTR_CBANK_PARAM_SIZE
	.align		4
.L_97:
        /*00d0*/ 	.byte	0x03, 0x19
        /*00d2*/ 	.short	0x0040


	//----- nvinfo : EIATTR_PARAM_CBANK
	.align		4
        /*00d4*/ 	.byte	0x04, 0x0a
        /*00d6*/ 	.short	(.L_99 - .L_98)
	.align		4
.L_98:
        /*00d8*/ 	.word	index@(.nv.constant0._Z22nqueen_cuda_backTrack2PlPiS0_S0_liiiiii)
        /*00dc*/ 	.short	0x0380
        /*00de*/ 	.short	0x0040


	//----- nvinfo : EIATTR_SW_WAR
	.align		4
.L_99:
        /*00e0*/ 	.byte	0x04, 0x36
        /*00e2*/ 	.short	(.L_101 - .L_100)
.L_100:
        /*00e4*/ 	.word	0x00000008
.L_101:


//--------------------- .nv.callgraph             --------------------------
	.section	.nv.callgraph,"",@"SHT_CUDA_CALLGRAPH"
	.align	4
	.sectionentsize	8
	.align		4
        /*0000*/ 	.word	0x00000000
	.align		4
        /*0004*/ 	.word	0xffffffff
	.align		4
        /*0008*/ 	.word	0x00000000
	.align		4
        /*000c*/ 	.word	0xfffffffe
	.align		4
        /*0010*/ 	.word	0x00000000
	.align		4
        /*0014*/ 	.word	0xfffffffd
	.align		4
        /*0018*/ 	.word	0x00000000
	.align		4
        /*001c*/ 	.word	0xfffffffc


//--------------------- .text._Z16sgpu_cuda_kerneliiPjS_S_S_i --------------------------
	.section	.text._Z16sgpu_cuda_kerneliiPjS_S_S_i,"ax",@progbits
	.align	128
        .global         _Z16sgpu_cuda_kerneliiPjS_S_S_i
        .type           _Z16sgpu_cuda_kerneliiPjS_S_S_i,@function
        .size           _Z16sgpu_cuda_kerneliiPjS_S_S_i,(.L_x_157 - _Z16sgpu_cuda_kerneliiPjS_S_S_i)
        .other          _Z16sgpu_cuda_kerneliiPjS_S_S_i,@"STO_CUDA_ENTRY STV_DEFAULT"
_Z16sgpu_cuda_kerneliiPjS_S_S_i:
.text._Z16sgpu_cuda_kerneliiPjS_S_S_i:
[----:B------:R-:W-:Y:S01]  /*0000*/  LDC R1, c[0x0][0x37c] ;  /* 0x0000df00ff017b82 */ /* 0x000fe20000000800 */
[----:B------:R-:W0:Y:S01]  /*0010*/  S2R R3, SR_TID.X ;  /* 0x0000000000037919 */ /* 0x000e220000002100 */
[----:B------:R-:W0:Y:S01]  /*0020*/  LDCU UR5, c[0x0][0x360] ;  /* 0x00006c00ff0577ac */ /* 0x000e220008000800 */
[----:B------:R-:W-:Y:S01]  /*0030*/  MOV R4, 0x400 ;  /* 0x0000040000047802 */ /* 0x000fe20000000f00 */
[----:B------:R-:W-:Y:S01]  /*0040*/  BSSY.RECONVERGENT B0, `(.L_x_0) ;  /* 0x0000058000007945 */ /* 0x000fe20003800200 */
[----:B------:R-:W0:Y:S01]  /*0050*/  S2R R0, SR_CTAID.X ;  /* 0x0000000000007919 */ /* 0x000e220000002500 */
[----:B------:R-:W1:Y:S02]  /*0060*/  LDCU UR8, c[0x0][0x3a8] ;  /* 0x00007500ff0877ac */ /* 0x000e640008000800 */
[----:B------:R-:W-:Y:S01]  /*0070*/  VIADD R2, R4, 0x3c00 ;  /* 0x00003c0004027836 */ /* 0x000fe20000000000 */
[----:B------:R-:W2:Y:S01]  /*0080*/  S2R R17, SR_CgaCtaId ;  /* 0x0000000000117919 */ /* 0x000ea20000008800 */
[----:B------:R-:W3:Y:S01]  /*0090*/  LDCU UR4, c[0x0][0x380] ;  /* 0x00007000ff0477ac */ /* 0x000ee20008000800 */
[----:B------:R-:W4:Y:S01]  /*00a0*/  LDCU.64 UR6, c[0x0][0x358] ;  /* 0x00006b00ff0677ac */ /* 0x000f220008000a00 */
[----:B------:R-:W0:Y:S02]  /*00b0*/  LDCU UR9, c[0x0][0x384] ;  /* 0x00007080ff0977ac */ /* 0x000e240008000800 */
[----:B0-----:R-:W-:Y:S01]  /*00c0*/  IMAD R5, R0, UR5, R3 ;  /* 0x0000000500057c24 */ /* 0x001fe2000f8e0203 */
[----:B------:R-:W-:-:S02]  /*00d0*/  UMOV UR5, 0xffffffff ;  /* 0xffffffff00057882 */ /* 0x000fc40000000000 */
[----:B---3--:R-:W-:Y:S01]  /*00e0*/  USHF.L.U32 UR4, UR5, UR4, URZ ;  /* 0x0000000405047299 */ /* 0x008fe200080006ff */
[----:B--2---:R-:W-:Y:S02]  /*00f0*/  LEA R2, R17, R2, 0x18 ;  /* 0x0000000211027211 */ /* 0x004fe400078ec0ff */
[----:B-1----:R-:W-:-:S03]  /*0100*/  ISETP.GE.AND P0, PT, R5, UR8, PT ;  /* 0x0000000805007c0c */ /* 0x002fc6000bf06270 */
[----:B------:R-:W-:-:S10]  /*0110*/  IMAD R2, R3, 0x4, R2 ;  /* 0x0000000403027824 */ /* 0x000fd400078e0202 */
[----:B----4-:R-:W-:Y:S05]  /*0120*/  @P0 BRA `(.L_x_1) ;  /* 0x0000000400200947 */ /* 0x010fea0003800000 */
[----:B------:R-:W0:Y:S08]  /*0130*/  LDC.64 R8, c[0x0][0x390] ;  /* 0x0000e400ff087b82 */ /* 0x000e300000000a00 */
[----:B------:R-:W1:Y:S08]  /*0140*/  LDC.64 R10, c[0x0][0x398] ;  /* 0x0000e600ff0a7b82 */ /* 0x000e700000000a00 */
[----:B------:R-:W2:Y:S01]  /*0150*/  LDC.64 R6, c[0x0][0x388] ;  /* 0x0000e200ff067b82 */ /* 0x000ea20000000a00 */
[----:B0-----:R-:W-:-:S06]  /*0160*/  IMAD.WIDE R8, R5, 0x4, R8 ;  /* 0x0000000405087825 */ /* 0x001fcc00078e0208 */
[----:B------:R-:W3:Y:S01]  /*0170*/  LDG.E R8, desc[UR6][R8.64] ;  /* 0x0000000608087981 */ /* 0x000ee2000c1e1900 */
[----:B-1----:R-:W-:-:S06]  /*0180*/  IMAD.WIDE R10, R5, 0x4, R10 ;  /* 0x00000004050a7825 */ /* 0x002fcc00078e020a */
[----:B------:R-:W3:Y:S01]  /*0190*/  LDG.E R11, desc[UR6][R10.64] ;  /* 0x000000060a0b7981 */ /* 0x000ee2000c1e1900 */
[----:B--2---:R-:W-:-:S05]  /*01a0*/  IMAD.WIDE R6, R5, 0x4, R6 ;  /* 0x0000000405067825 */ /* 0x004fca00078e0206 */
[----:B------:R0:W3:Y:S01]  /*01b0*/  LDG.E R13, desc[UR6][R6.64] ;  /* 0x00000006060d7981 */ /* 0x0000e2000c1e1900 */
[C---:B------:R-:W-:Y:S02]  /*01c0*/  VIADD R5, R4.reuse, 0xf00 ;  /* 0x00000f0004057836 */ /* 0x040fe40000000000 */
[C---:B------:R-:W-:Y:S02]  /*01d0*/  VIADD R14, R4.reuse, 0x1e00 ;  /* 0x00001e00040e7836 */ /* 0x040fe40000000000 */
[----:B------:R-:W-:Y:S01]  /*01e0*/  VIADD R15, R4, 0x2d00 ;  /* 0x00002d00040f7836 */ /* 0x000fe20000000000 */
[C---:B------:R-:W-:Y:S02]  /*01f0*/  LEA R4, R17.reuse, R4, 0x18 ;  /* 0x0000000411047211 */ /* 0x040fe400078ec0ff */
[C---:B------:R-:W-:Y:S02]  /*0200*/  LEA R12, R17.reuse, R5, 0x18 ;  /* 0x00000005110c7211 */ /* 0x040fe400078ec0ff */
[----:B------:R-:W-:-:S02]  /*0210*/  LEA R14, R17, R14, 0x18 ;  /* 0x0000000e110e7211 */ /* 0x000fc400078ec0ff */
[----:B------:R-:W-:Y:S01]  /*0220*/  LEA R16, R17, R15, 0x18 ;  /* 0x0000000f11107211 */ /* 0x000fe200078ec0ff */
[C---:B------:R-:W-:Y:S02]  /*0230*/  IMAD R4, R3.reuse, 0x28, R4 ;  /* 0x0000002803047824 */ /* 0x040fe400078e0204 */
[C---:B------:R-:W-:Y:S02]  /*0240*/  IMAD R5, R3.reuse, 0x28, R12 ;  /* 0x0000002803057824 */ /* 0x040fe400078e020c */
[C---:B0-----:R-:W-:Y:S02]  /*0250*/  IMAD R6, R3.reuse, 0x28, R14 ;  /* 0x0000002803067824 */ /* 0x041fe400078e020e */
[----:B------:R-:W-:Y:S02]  /*0260*/  IMAD R7, R3, 0x28, R16 ;  /* 0x0000002803077824 */ /* 0x000fe400078e0210 */
[----:B------:R-:W-:Y:S01]  /*0270*/  HFMA2 R12, -RZ, RZ, 0, 0 ;  /* 0x00000000ff0c7431 */ /* 0x000fe200000001ff */
[----:B------:R-:W-:Y:S01]  /*0280*/  BSSY.RECONVERGENT B1, `(.L_x_2) ;  /* 0x0000030000017945 */ /* 0x000fe20003800200 */
[----:B------:R-:W-:Y:S01]  /*0290*/  IMAD.MOV.U32 R9, RZ, RZ, RZ ;  /* 0x000000ffff097224 */ /* 0x000fe200078e00ff */
[----:B---3--:R-:W-:Y:S01]  /*02a0*/  LOP3.LUT R10, R11, R8, R13, 0xfe, !PT ;  /* 0x000000080b0a7212 */ /* 0x008fe200078efe0d */
[----:B------:R0:W-:Y:S04]  /*02b0*/  STS [R4], R13 ;  /* 0x0000000d04007388 */ /* 0x0001e80000000800 */
[----:B------:R0:W-:Y:S04]  /*02c0*/  STS [R5], R8 ;  /* 0x0000000805007388 */ /* 0x0001e80000000800 */
[----:B------:R0:W-:Y:S04]  /*02d0*/  STS [R6], R11 ;  /* 0x0000000b06007388 */ /* 0x0001e80000000800 */
[----:B------:R0:W-:Y:S02]  /*02e0*/  STS [R7], R10 ;  /* 0x0000000a07007388 */ /* 0x0001e40000000800 */
.L_x_6:
[----:B0-----:R-:W-:Y:S01]  /*02f0*/  IMAD R17, R12, 0x4, R7 ;  /* 0x000000040c117824 */ /* 0x001fe200078e0207 */
[----:B------:R-:W-:Y:S01]  /*0300*/  BSSY.RECONVERGENT B2, `(.L_x_3) ;  /* 0x0000025000027945 */ /* 0x000fe20003800200 */
[----:B------:R-:W-:-:S03]  /*0310*/  IMAD.MOV.U32 R15, RZ, RZ, R12 ;  /* 0x000000ffff0f7224 */ /* 0x000fc600078e000c */
[----:B0-----:R-:W0:Y:S02]  /*0320*/  LDS R11, [R17] ;  /* 0x00000000110b7984 */ /* 0x001e240000000800 */
[----:B0-----:R-:W-:-:S04]  /*0330*/  LOP3.LUT R8, R11, UR4, RZ, 0xfc, !PT ;  /* 0x000000040b087c12 */ /* 0x001fc8000f8efcff */
[----:B------:R-:W-:-:S13]  /*0340*/  ISETP.NE.AND P0, PT, R8, -0x1, PT ;  /* 0xffffffff0800780c */ /* 0x000fda0003f05270 */
[----:B------:R-:W-:Y:S01]  /*0350*/  @!P0 VIADD R12, R12, 0xffffffff ;  /* 0xffffffff0c0c8836 */ /* 0x000fe20000000000 */
[----:B------:R-:W-:Y:S06]  /*0360*/  @!P0 BRA `(.L_x_4) ;  /* 0x0000000000788947 */ /* 0x000fec0003800000 */
[----:B------:R-:W-:-:S04]  /*0370*/  IADD3 R8, PT, PT, R11, 0x1, RZ ;  /* 0x000000010b087810 */ /* 0x000fc80007ffe0ff */
[CC--:B------:R-:W-:Y:S02]  /*0380*/  LOP3.LUT R10, R8.reuse, R11.reuse, RZ, 0xfc, !PT ;  /* 0x0000000b080a7212 */ /* 0x0c0fe400078efcff */
[----:B------:R-:W-:-:S03]  /*0390*/  LOP3.LUT R19, R8, R11, RZ, 0x30, !PT ;  /* 0x0000000b08137212 */ /* 0x000fc600078e30ff */
[----:B------:R0:W-:Y:S01]  /*03a0*/  STS [R17], R10 ;  /* 0x0000000a11007388 */ /* 0x0001e20000000800 */
[----:B------:R-:W-:-:S13]  /*03b0*/  LOP3.LUT P0, RZ, R19, UR4, RZ, 0x30, !PT ;  /* 0x0000000413ff7c12 */ /* 0x000fda000f8030ff */
[----:B0-----:R-:W-:Y:S05]  /*03c0*/  @!P0 BRA `(.L_x_5) ;  /* 0x00000000005c8947 */ /* 0x001fea0003800000 */
[----:B------:R-:W-:-:S05]  /*03d0*/  VIADD R18, R15, 0x1 ;  /* 0x000000010f127836 */ /* 0x000fca0000000000 */
[----:B------:R-:W-:-:S13]  /*03e0*/  ISETP.NE.AND P0, PT, R18, UR9, PT ;  /* 0x0000000912007c0c */ /* 0x000fda000bf05270 */
[----:B------:R-:W-:Y:S02]  /*03f0*/  @!P0 VIADD R9, R9, 0x1 ;  /* 0x0000000109098836 */ /* 0x000fe40000000000 */
[----:B------:R-:W-:Y:S01]  /*0400*/  @!P0 VIADD R12, R15, 0xffffffff ;  /* 0xffffffff0f0c8836 */ /* 0x000fe20000000000 */
[----:B------:R-:W-:Y:S06]  /*0410*/  @!P0 BRA `(.L_x_4) ;  /* 0x00000000004c8947 */ /* 0x000fec0003800000 */
[C---:B------:R-:W-:Y:S02]  /*0420*/  IMAD R8, R15.reuse, 0x4, R4 ;  /* 0x000000040f087824 */ /* 0x040fe400078e0204 */
[----:B------:R-:W-:-:S03]  /*0430*/  IMAD R14, R15, 0x4, R6 ;  /* 0x000000040f0e7824 */ /* 0x000fc600078e0206 */
[----:B------:R-:W0:Y:S02]  /*0440*/  LDS R10, [R8] ;  /* 0x00000000080a7984 */ /* 0x000e240000000800 */
[----:B0-----:R-:W-:Y:S02]  /*0450*/  LOP3.LUT R11, R10, R19, RZ, 0xfc, !PT ;  /* 0x000000130a0b7212 */ /* 0x001fe400078efcff */
[----:B------:R-:W-:-:S03]  /*0460*/  LEA R10, R15, R5, 0x2 ;  /* 0x000000050f0a7211 */ /* 0x000fc600078e10ff */
[----:B------:R-:W-:Y:S04]  /*0470*/  STS [R8+0x4], R11 ;  /* 0x0000040b08007388 */ /* 0x000fe80000000800 */
[----:B------:R-:W0:Y:S02]  /*0480*/  LDS R12, [R10] ;  /* 0x000000000a0c7984 */ /* 0x000e240000000800 */
[----:B0-----:R-:W-:-:S05]  /*0490*/  LOP3.LUT R12, R12, R19, RZ, 0xfc, !PT ;  /* 0x000000130c0c7212 */ /* 0x001fca00078efcff */
[----:B------:R-:W-:-:S05]  /*04a0*/  IMAD.SHL.U32 R13, R12, 0x2, RZ ;  /* 0x000000020c0d7824 */ /* 0x000fca00078e00ff */
[----:B------:R-:W-:Y:S04]  /*04b0*/  STS [R10+0x4], R13 ;  /* 0x0000040d0a007388 */ /* 0x000fe80000000800 */
[----:B------:R-:W0:Y:S02]  /*04c0*/  LDS R12, [R14] ;  /* 0x000000000e0c7984 */ /* 0x000e240000000800 */
[----:B0-----:R-:W-:-:S04]  /*04d0*/  LOP3.LUT R12, R12, R19, RZ, 0xfc, !PT ;  /* 0x000000130c0c7212 */ /* 0x001fc800078efcff */
[----:B------:R-:W-:Y:S01]  /*04e0*/  SHF.R.U32.HI R16, RZ, 0x1, R12 ;  /* 0x00000001ff107819 */ /* 0x000fe2000001160c */
[----:B------:R-:W-:-:S03]  /*04f0*/  IMAD.MOV.U32 R12, RZ, RZ, R18 ;  /* 0x000000ffff0c7224 */ /* 0x000fc600078e0012 */
[----:B------:R-:W-:Y:S01]  /*0500*/  LOP3.LUT R15, R16, R11, R13, 0xfe, !PT ;  /* 0x0000000b100f7212 */ /* 0x000fe200078efe0d */
[----:B------:R0:W-:Y:S04]  /*0510*/  STS [R14+0x4], R16 ;  /* 0x000004100e007388 */ /* 0x0001e80000000800 */
[----:B------:R0:W-:Y:S01]  /*0520*/  STS [R17+0x4], R15 ;  /* 0x0000040f11007388 */ /* 0x0001e20000000800 */
[----:B------:R-:W-:Y:S05]  /*0530*/  BRA `(.L_x_4) ;  /* 0x0000000000047947 */ /* 0x000fea0003800000 */
.L_x_5:
[----:B------:R-:W-:-:S07]  /*0540*/  VIADD R12, R15, 0xffffffff ;  /* 0xffffffff0f0c7836 */ /* 0x000fce0000000000 */
.L_x_4:
[----:B------:R-:W-:Y:S05]  /*0550*/  BSYNC.RECONVERGENT B2 ;  /* 0x0000000000027941 */ /* 0x000fea0003800200 */
.L_x_3:
[----:B------:R-:W-:-:S13]  /*0560*/  ISETP.GT.AND P0, PT, R12, -0x1, PT ;  /* 0xffffffff0c00780c */ /* 0x000fda0003f04270 */
[----:B------:R-:W-:Y:S05]  /*0570*/  @P0 BRA `(.L_x_6) ;  /* 0xfffffffc005c0947 */ /* 0x000fea000383ffff */
[----:B------:R-:W-:Y:S05]  /*0580*/  BSYNC.RECONVERGENT B1 ;  /* 0x0000000000017941 */ /* 0x000fea0003800200 */
.L_x_2:
[----:B------:R1:W-:Y:S01]  /*0590*/  STS [R2], R9 ;  /* 0x0000000902007388 */ /* 0x0003e20000000800 */
[----:B------:R-:W-:Y:S05]  /*05a0*/  BRA `(.L_x_7) ;  /* 0x0000000000047947 */ /* 0x000fea0003800000 */
.L_x_1:
[----:B------:R0:W-:Y:S02]  /*05b0*/  STS [R2], RZ ;  /* 0x000000ff02007388 */ /* 0x0001e40000000800 */
.L_x_7:
[----:B------:R-:W-:Y:S05]  /*05c0*/  BSYNC.RECONVERGENT B0 ;  /* 0x0000000000007941 */ /* 0x000fea0003800200 */
.L_x_0:
[----:B------:R-:W-:Y:S01]  /*05d0*/  BAR.SYNC.DEFER_BLOCKING 0x0 ;  /* 0x0000000000007b1d */ /* 0x000fe20000010000 */
[C---:B------:R-:W-:Y:S02]  /*05e0*/  LOP3.LUT P0, RZ, R3.reuse, 0x3e0, RZ, 0xc0, !PT ;  /* 0x000003e003ff7812 */ /* 0x040fe4000780c0ff */
[C---:B------:R-:W-:Y:S02]  /*05f0*/  ISETP.GT.U32.AND P1, PT, R3.reuse, 0x1f, PT ;  /* 0x0000001f0300780c */ /* 0x040fe40003f24070 */
[----:B------:R-:W-:-:S13]  /*0600*/  ISETP.NE.AND P2, PT, R3, RZ, PT ;  /* 0x000000ff0300720c */ /* 0x000fda0003f45270 */
[----:B------:R-:W2:Y:S01]  /*0610*/  @!P2 S2R R6, SR_CgaCtaId ;  /* 0x000000000006a919 */ /* 0x000ea20000008800 */
[----:B------:R-:W-:Y:S04]  /*0620*/  @!P0 LDS R4, [R2+0x100] ;  /* 0x0001000002048984 */ /* 0x000fe80000000800 */
[----:B------:R-:W3:Y:S02]  /*0630*/  @!P0 LDS R5, [R2] ;  /* 0x0000000002058984 */ /* 0x000ee40000000800 */
[----:B---3--:R-:W-:-:S05]  /*0640*/  @!P0 IADD3 R5, PT, PT, R4, R5, RZ ;  /* 0x0000000504058210 */ /* 0x008fca0007ffe0ff */
[----:B------:R-:W-:Y:S01]  /*0650*/  @!P0 STS [R2], R5 ;  /* 0x0000000502008388 */ /* 0x000fe20000000800 */
[----:B------:R-:W-:Y:S01]  /*0660*/  BAR.SYNC.DEFER_BLOCKING 0x0 ;  /* 0x0000000000007b1d */ /* 0x000fe20000010000 */
[----:B------:R-:W-:-:S05]  /*0670*/  ISETP.GT.U32.AND P0, PT, R3, 0xf, PT ;  /* 0x0000000f0300780c */ /* 0x000fca0003f04070 */
[----:B------:R-:W-:Y:S04]  /*0680*/  @!P1 LDS R4, [R2+0x80] ;  /* 0x0000800002049984 */ /* 0x000fe80000000800 */
[----:B------:R-:W3:Y:S02]  /*0690*/  @!P1 LDS R7, [R2] ;  /* 0x0000000002079984 */ /* 0x000ee40000000800 */
[----:B---3--:R-:W-:-:S05]  /*06a0*/  @!P1 IMAD.IADD R7, R4, 0x1, R7 ;  /* 0x0000000104079824 */ /* 0x008fca00078e0207 */
[----:B------:R-:W-:Y:S01]  /*06b0*/  @!P1 STS [R2], R7 ;  /* 0x0000000702009388 */ /* 0x000fe20000000800 */
[----:B------:R-:W-:Y:S01]  /*06c0*/  BAR.SYNC.DEFER_BLOCKING 0x0 ;  /* 0x0000000000007b1d */ /* 0x000fe20000010000 */
[----:B------:R-:W-:-:S05]  /*06d0*/  ISETP.GT.U32.AND P1, PT, R3, 0x7, PT ;  /* 0x000000070300780c */ /* 0x000fca0003f24070 */
[----:B------:R-:W-:Y:S04]  /*06e0*/  @!P0 LDS R4, [R2+0x40] ;  /* 0x0000400002048984 */ /* 0x000fe80000000800 */
[----:B-1----:R-:W1:Y:S02]  /*06f0*/  @!P0 LDS R9, [R2] ;  /* 0x0000000002098984 */ /* 0x002e640000000800 */
[----:B-1----:R-:W-:-:S05]  /*0700*/  @!P0 IMAD.IADD R9, R4, 0x1, R9 ;  /* 0x0000000104098824 */ /* 0x002fca00078e0209 */
[----:B------:R-:W-:Y:S01]  /*0710*/  @!P0 STS [R2], R9 ;  /* 0x0000000902008388 */ /* 0x000fe20000000800 */
[----:B------:R-:W-:Y:S01]  /*0720*/  BAR.SYNC.DEFER_BLOCKING 0x0 ;  /* 0x0000000000007b1d */ /* 0x000fe20000010000 */
[----:B------:R-:W-:-:S05]  /*0730*/  ISETP.GT.U32.AND P0, PT, R3, 0x3, PT ;  /* 0x000000030300780c */ /* 0x000fca0003f04070 */
[----:B------:R-:W-:Y:S04]  /*0740*/  @!P1 LDS R4, [R2+0x20] ;  /* 0x0000200002049984 */ /* 0x000fe80000000800 */
[----:B------:R-:W1:Y:S02]  /*0750*/  @!P1 LDS R5, [R2] ;  /* 0x0000000002059984 */ /* 0x000e640000000800 */
[----:B-1----:R-:W-:-:S05]  /*0760*/  @!P1 IMAD.IADD R5, R4, 0x1, R5 ;  /* 0x0000000104059824 */ /* 0x002fca00078e0205 */
[----:B------:R1:W-:Y:S01]  /*0770*/  @!P1 STS [R2], R5 ;  /* 0x0000000502009388 */ /* 0x0003e20000000800 */
[----:B------:R-:W-:Y:S01]  /*0780*/  BAR.SYNC.DEFER_BLOCKING 0x0 ;  /* 0x0000000000007b1d */ /* 0x000fe20000010000 */
[----:B------:R-:W-:Y:S02]  /*0790*/  ISETP.GT.U32.AND P1, PT, R3, 0x1, PT ;  /* 0x000000010300780c */ /* 0x000fe40003f24070 */
[----:B-1----:R-:W-:-:S04]  /*07a0*/  @!P2 MOV R5, 0x400 ;  /* 0x000004000005a802 */ /* 0x002fc80000000f00 */
[----:B--2---:R-:W-:Y:S01]  /*07b0*/  @!P2 LEA R9, R6, R5, 0x18 ;  /* 0x000000050609a211 */ /* 0x004fe200078ec0ff */
[----:B------:R-:W-:Y:S04]  /*07c0*/  @!P0 LDS R4, [R2+0x10] ;  /* 0x0000100002048984 */ /* 0x000fe80000000800 */
[----:B------:R-:W1:Y:S02]  /*07d0*/  @!P0 LDS R7, [R2] ;  /* 0x0000000002078984 */ /* 0x000e640000000800 */
[----:B-1----:R-:W-:-:S05]  /*07e0*/  @!P0 IADD3 R7, PT, PT, R4, R7, RZ ;  /* 0x0000000704078210 */ /* 0x002fca0007ffe0ff */
[----:B------:R-:W-:Y:S01]  /*07f0*/  @!P0 STS [R2], R7 ;  /* 0x0000000702008388 */ /* 0x000fe20000000800 */
[----:B------:R-:W-:Y:S06]  /*0800*/  BAR.SYNC.DEFER_BLOCKING 0x0 ;  /* 0x0000000000007b1d */ /* 0x000fec0000010000 */
[----:B------:R-:W-:Y:S04]  /*0810*/  @!P1 LDS R3, [R2+0x8] ;  /* 0x0000080002039984 */ /* 0x000fe80000000800 */
[----:B------:R-:W1:Y:S02]  /*0820*/  @!P1 LDS R4, [R2] ;  /* 0x0000000002049984 */ /* 0x000e640000000800 */
[----:B-1----:R-:W-:-:S05]  /*0830*/  @!P1 IMAD.IADD R3, R3, 0x1, R4 ;  /* 0x0000000103039824 */ /* 0x002fca00078e0204 */
[----:B------:R-:W-:Y:S01]  /*0840*/  @!P1 STS [R2], R3 ;  /* 0x0000000302009388 */ /* 0x000fe20000000800 */
[----:B------:R-:W-:Y:S06]  /*0850*/  BAR.SYNC.DEFER_BLOCKING 0x0 ;  /* 0x0000000000007b1d */ /* 0x000fec0000010000 */
[----:B------:R-:W1:Y:S02]  /*0860*/  @!P2 LDS.64 R4, [R9+0x3c00] ;  /* 0x003c00000904a984 */ /* 0x000e640000000a00 */
[----:B-1----:R-:W-:-:S05]  /*0870*/  @!P2 IMAD.IADD R4, R5, 0x1, R4 ;  /* 0x000000010504a824 */ /* 0x002fca00078e0204 */
[----:B------:R1:W-:Y:S01]  /*0880*/  @!P2 STS [R9+0x3c00], R4 ;  /* 0x003c00040900a388 */ /* 0x0003e20000000800 */
[----:B------:R-:W-:Y:S06]  /*0890*/  BAR.SYNC.DEFER_BLOCKING 0x0 ;  /* 0x0000000000007b1d */ /* 0x000fec0000010000 */
[----:B------:R-:W-:Y:S05]  /*08a0*/  @P2 EXIT ;  /* 0x000000000000294d */ /* 0x000fea0003800000 */
[----:B------:R-:W2:Y:S01]  /*08b0*/  S2UR UR5, SR_CgaCtaId ;  /* 0x00000000000579c3 */ /* 0x000ea20000008800 */
[----:B------:R-:W-:-:S07]  /*08c0*/  UMOV UR4, 0x400 ;  /* 0x0000040000047882 */ /* 0x000fce0000000000 */
[----:B0-----:R-:W0:Y:S01]  /*08d0*/  LDC.64 R2, c[0x0][0x3a0] ;  /* 0x0000e800ff027b82 */ /* 0x001e220000000a00 */
[----:B--2---:R-:W-:Y:S01]  /*08e0*/  ULEA UR4, UR5, UR4, 0x18 ;  /* 0x0000000405047291 */ /* 0x004fe2000f8ec0ff */
[----:B0-----:R-:W-:-:S08]  /*08f0*/  IMAD.WIDE.U32 R2, R0, 0x4, R2 ;  /* 0x0000000400027825 */ /* 0x001fd000078e0002 */
[----:B------:R-:W0:Y:S04]  /*0900*/  LDS R5, [UR4+0x3c00] ;  /* 0x003c0004ff057984 */ /* 0x000e280008000800 */
[----:B0-----:R-:W-:Y:S01]  /*0910*/  STG.E desc[UR6][R2.64], R5 ;  /* 0x0000000502007986 */ /* 0x001fe2000c101906 */
[----:B------:R-:W-:Y:S05]  /*0920*/  EXIT ;  /* 0x000000000000794d */ /* 0x000fea0003800000 */
.L_x_8:
[----:B------:R-:W-:-:S00]  /*0930*/  BRA `(.L_x_8) ;  /* 0xfffffffc00fc7947 */ /* 0x000fc0000383ffff */
[----:B------:R-:W-:-:S00]  /*0940*/  NOP ;  /* 0x0000000000007918 */ /* 0x000fc00000000000 */
        /* <DEDUP_REMOVED lines=11> */
.L_x_157:


//--------------------- .text._Z22nqueen_cuda_backTrack1PlPiS0_S0_liiiiii --------------------------
	.section	.text._Z22nqueen_cuda_backTrack1PlPiS0_S0_liiiiii,"ax",@progbits
	.align	128
        .global         _Z22nqueen_cuda_backTrack1PlPiS0_S0_liiiiii
        .type           _Z22nqueen_cuda_backTrack1PlPiS0_S0_liiiiii,@function
        .size           _Z22nqueen_cuda_backTrack1PlPiS0_S0_liiiiii,(.L_x_158 - _Z22nqueen_cuda_backTrack1PlPiS0_S0_liiiiii)
        .other          _Z22nqueen_cuda_backTrack1PlPiS0_S0_liiiiii,@"STO_CUDA_ENTRY STV_DEFAULT"
_Z22nqueen_cuda_backTrack1PlPiS0_S0_liiiiii:
.text._Z22nqueen_cuda_backTrack1PlPiS0_S0_liiiiii:
[----:B------:R-:W0:Y:S08]  /*0000*/  LDC R1, c[0x0][0x37c] ;  /* 0x0000df00ff017b82 */ /* 0x000e300000000800 */
[----:B------:R-:W1:Y:S01]  /*0010*/  LDC R3, c[0x0][0x3a8] ;  /* 0x0000ea00ff037b82 */ /* 0x000e620000000800 */
[----:B------:R-:W2:Y:S01]  /*0020*/  LDCU.64 UR4, c[0x0][0x3b0] ;  /* 0x00007600ff0477ac */ /* 0x000ea20008000a00 */
[----:B0-----:R-:W-:-:S02]  /*0030*/  VIADD R1, R1, 0xfffffe70 ;  /* 0xfffffe7001017836 */ /* 0x001fc40000000000 */
[----:B------:R-:W-:Y:S01]  /*0040*/  IMAD.MOV.U32 R20, RZ, RZ, RZ ;  /* 0x000000ffff147224 */ /* 0x000fe200078e00ff */
[----:B------:R-:W0:Y:S01]  /*0050*/  LDCU.64 UR12, c[0x0][0x358] ;  /* 0x00006b00ff0c77ac */ /* 0x000e220008000a00 */
[----:B------:R-:W-:Y:S02]  /*0060*/  IMAD.MOV.U32 R0, RZ, RZ, R1 ;  /* 0x000000ffff007224 */ /* 0x000fe400078e0001 */
[----:B------:R-:W3:Y:S02]  /*0070*/  LDC.64 R10, c[0x0][0x388] ;  /* 0x0000e200ff0a7b82 */ /* 0x000ee40000000a00 */
[----:B------:R-:W-:-:S06]  /*0080*/  IMAD.MOV.U32 R9, RZ, RZ, R0 ;  /* 0x000000ffff097224 */ /* 0x000fcc00078e0000 */
[----:B------:R-:W4:Y:S01]  /*0090*/  LDC R14, c[0x0][0x3b8] ;  /* 0x0000ee00ff0e7b82 */ /* 0x000f220000000800 */
[----:B--2---:R-:W-:Y:S02]  /*00a0*/  IMAD.U32 R21, RZ, RZ, UR4 ;  /* 0x00000004ff157e24 */ /* 0x004fe4000f8e00ff */
[----:B------:R-:W-:-:S05]  /*00b0*/  IMAD.U32 R16, RZ, RZ, UR5 ;  /* 0x00000005ff107e24 */ /* 0x000fca000f8e00ff */
[----:B------:R-:W2:Y:S01]  /*00c0*/  LDC R15, c[0x0][0x3bc] ;  /* 0x0000ef00ff0f7b82 */ /* 0x000ea20000000800 */
[C---:B-1----:R-:W-:Y:S01]  /*00d0*/  LOP3.LUT R7, R3.reuse, 0xf, RZ, 0xc0, !PT ;  /* 0x0000000f03077812 */ /* 0x042fe200078ec0ff */
[C---:B------:R-:W-:Y:S01]  /*00e0*/  VIADD R8, R3.reuse, 0xffffffff ;  /* 0xffffffff03087836 */ /* 0x040fe20000000000 */
[C---:B------:R-:W-:Y:S02]  /*00f0*/  LOP3.LUT R6, R3.reuse, 0x7, RZ, 0xc0, !PT ;  /* 0x0000000703067812 */ /* 0x040fe400078ec0ff */
[C---:B------:R-:W-:Y:S02]  /*0100*/  LOP3.LUT R5, R3.reuse, 0x7ffffff0, RZ, 0xc0, !PT ;  /* 0x7ffffff003057812 */ /* 0x040fe400078ec0ff */
[C---:B------:R-:W-:Y:S01]  /*0110*/  LOP3.LUT R4, R3.reuse, 0x3, RZ, 0xc0, !PT ;  /* 0x0000000303047812 */ /* 0x040fe200078ec0ff */
[----:B---3--:R-:W-:-:S04]  /*0120*/  IMAD.WIDE R10, R3, 0x4, R10 ;  /* 0x00000004030a7825 */ /* 0x008fc800078e020a */
[----:B------:R-:W-:Y:S02]  /*0130*/  VIADD R3, R7, 0xffffffff ;  /* 0xffffffff07037836 */ /* 0x000fe40000000000 */
[----:B0-----:R-:W-:-:S07]  /*0140*/  VIADD R2, R6, 0xffffffff ;  /* 0xffffffff06027836 */ /* 0x001fce0000000000 */
.L_x_81:
[----:B------:R-:W0:Y:S01]  /*0150*/  LDC R17, c[0x0][0x3ac] ;  /* 0x0000eb00ff117b82 */ /* 0x000e220000000800 */
[----:B------:R-:W-:Y:S02]  /*0160*/  ISETP.NE.AND P0, PT, R21, R8, PT ;  /* 0x000000081500720c */ /* 0x000fe40003f05270 */
[----:B--2-4-:R-:W-:-:S04]  /*0170*/  LOP3.LUT R12, R15, R14, R16, 0xfe, !PT ;  /* 0x0000000e0f0c7212 */ /* 0x014fc800078efe10 */
[----:B0-----:R-:W-:-:S07]  /*0180*/  LOP3.LUT R17, R12, R17, RZ, 0xc, !PT ;  /* 0x000000110c117212 */ /* 0x001fce00078e0cff */
[----:B------:R-:W-:Y:S05]  /*0190*/  @P0 BRA `(.L_x_9) ;  /* 0x0000006c00f00947 */ /* 0x000fea0003800000 */
[----:B------:R-:W-:-:S13]  /*01a0*/  ISETP.NE.AND P0, PT, R17, RZ, PT ;  /* 0x000000ff1100720c */ /* 0x000fda0003f05270 */
[----:B------:R-:W-:Y:S05]  /*01b0*/  @!P0 BRA `(.L_x_10) ;  /* 0x0000006c00f08947 */ /* 0x000fea0003800000 */
[----:B------:R-:W0:Y:S01]  /*01c0*/  LDCU UR5, c[0x0][0x3a8] ;  /* 0x00007500ff0577ac */ /* 0x000e220008000800 */
[----:B------:R1:W-:Y:S01]  /*01d0*/  STG.E desc[UR12][R10.64+-0x4], R17 ;  /* 0xfffffc110a007986 */ /* 0x0003e2000c10190c */
[----:B------:R-:W-:Y:S02]  /*01e0*/  UPLOP3.LUT UP0, UPT, UPT, UPT, UPT, 0x80, 0x8 ;  /* 0x000000000008789c */ /* 0x000fe40003f0f070 */
[----:B------:R-:W-:Y:S01]  /*01f0*/  UPLOP3.LUT UP1, UPT, UPT, UPT, UPT, 0x40, 0x4 ;  /* 0x000000000004789c */ /* 0x000fe20003f2e870 */
[----:B------:R-:W-:Y:S01]  /*0200*/  UMOV UR14, 0x2 ;  /* 0x00000002000e7882 */ /* 0x000fe20000000000 */
[----:B------:R-:W-:Y:S01]  /*0210*/  UMOV UR4, URZ ;  /* 0x000000ff00047c82 */ /* 0x000fe20008000000 */
[----:B0-----:R-:W-:-:S09]  /*0220*/  UISETP.GE.AND UP2, UPT, UR5, 0x1, UPT ;  /* 0x000000010500788c */ /* 0x001fd2000bf46270 */
[----:B-1----:R-:W-:Y:S05]  /*0230*/  BRA.U !UP2, `(.L_x_11) ;  /* 0x000000350a887547 */ /* 0x002fea000b800000 */
[----:B------:R-:W-:Y:S01]  /*0240*/  ISETP.GE.U32.AND P2, PT, R8, 0xf, PT ;  /* 0x0000000f0800780c */ /* 0x000fe20003f46070 */
[----:B------:R-:W-:-:S12]  /*0250*/  IMAD.MOV.U32 R17, RZ, RZ, RZ ;  /* 0x000000ffff117224 */ /* 0x000fd800078e00ff */
[----:B------:R-:W-:Y:S05]  /*0260*/  @!P2 BRA `(.L_x_12) ;  /* 0x0000000000dca947 */ /* 0x000fea0003800000 */
[----:B------:R-:W0:Y:S01]  /*0270*/  LDCU.64 UR8, c[0x0][0x388] ;  /* 0x00007100ff0877ac */ /* 0x000e220008000a00 */
[----:B------:R-:W-:Y:S01]  /*0280*/  IMAD.MOV R16, RZ, RZ, -R5 ;  /* 0x000000ffff107224 */ /* 0x000fe200078e0a05 */
[----:B------:R-:W1:Y:S01]  /*0290*/  LDCU.64 UR10, c[0x0][0x390] ;  /* 0x00007200ff0a77ac */ /* 0x000e620008000a00 */
[----:B0-----:R-:W-:Y:S02]  /*02a0*/  UIADD3 UR7, UP2, UPT, UR8, 0x20, URZ ;  /* 0x0000002008077890 */ /* 0x001fe4000ff5e0ff */
[----:B-1----:R-:W-:Y:S02]  /*02b0*/  UIADD3 UR5, UP3, UPT, UR10, 0x20, URZ ;  /* 0x000000200a057890 */ /* 0x002fe4000ff7e0ff */
[----:B------:R-:W-:Y:S02]  /*02c0*/  UIADD3.X UR8, UPT, UPT, URZ, UR9, URZ, UP2, !UPT ;  /* 0x00000009ff087290 */ /* 0x000fe400097fe4ff */
[----:B------:R-:W-:Y:S01]  /*02d0*/  IMAD.U32 R22, RZ, RZ, UR7 ;  /* 0x00000007ff167e24 */ /* 0x000fe2000f8e00ff */
[----:B------:R-:W-:Y:S01]  /*02e0*/  UIADD3.X UR6, UPT, UPT, URZ, UR11, URZ, UP3, !UPT ;  /* 0x0000000bff067290 */ /* 0x000fe20009ffe4ff */
[----:B------:R-:W-:-:S02]  /*02f0*/  IMAD.U32 R18, RZ, RZ, UR5 ;  /* 0x00000005ff127e24 */ /* 0x000fc4000f8e00ff */
[----:B------:R-:W-:-:S03]  /*0300*/  IMAD.U32 R17, RZ, RZ, UR8 ;  /* 0x00000008ff117e24 */ /* 0x000fc6000f8e00ff */
[----:B------:R-:W-:-:S07]  /*0310*/  IMAD.U32 R27, RZ, RZ, UR6 ;  /* 0x00000006ff1b7e24 */ /* 0x000fce000f8e00ff */
.L_x_13:
[----:B------:R-:W-:Y:S02]  /*0320*/  IMAD.MOV.U32 R12, RZ, RZ, R22 ;  /* 0x000000ffff0c7224 */ /* 0x000fe400078e0016 */
[----:B------:R-:W-:-:S05]  /*0330*/  IMAD.MOV.U32 R13, RZ, RZ, R17 ;  /* 0x000000ffff0d7224 */ /* 0x000fca00078e0011 */
[----:B------:R-:W2:Y:S01]  /*0340*/  LDG.E R17, desc[UR12][R12.64+-0x20] ;  /* 0xffffe00c0c117981 */ /* 0x000ea2000c1e1900 */
[----:B-1----:R-:W-:Y:S02]  /*0350*/  IMAD.MOV.U32 R14, RZ, RZ, R18 ;  /* 0x000000ffff0e7224 */ /* 0x002fe400078e0012 */
[----:B------:R-:W-:-:S05]  /*0360*/  IMAD.MOV.U32 R15, RZ, RZ, R27 ;  /* 0x000000ffff0f7224 */ /* 0x000fca00078e001b */
[----:B--2---:R0:W-:Y:S04]  /*0370*/  STG.E desc[UR12][R14.64+-0x20], R17 ;  /* 0xffffe0110e007986 */ /* 0x0041e8000c10190c */
[----:B------:R-:W2:Y:S04]  /*0380*/  LDG.E R19, desc[UR12][R12.64+-0x1c] ;  /* 0xffffe40c0c137981 */ /* 0x000ea8000c1e1900 */
[----:B--2---:R1:W-:Y:S04]  /*0390*/  STG.E desc[UR12][R14.64+-0x1c], R19 ;  /* 0xffffe4130e007986 */ /* 0x0043e8000c10190c */
[----:B------:R-:W2:Y:S04]  /*03a0*/  LDG.E R23, desc[UR12][R12.64+-0x18] ;  /* 0xffffe80c0c177981 */ /* 0x000ea8000c1e1900 */
[----:B--2---:R2:W-:Y:S04]  /*03b0*/  STG.E desc[UR12][R14.64+-0x18], R23 ;  /* 0xffffe8170e007986 */ /* 0x0045e8000c10190c */
[----:B------:R-:W3:Y:S04]  /*03c0*/  LDG.E R25, desc[UR12][R12.64+-0x14] ;  /* 0xffffec0c0c197981 */ /* 0x000ee8000c1e1900 */
[----:B---3--:R3:W-:Y:S04]  /*03d0*/  STG.E desc[UR12][R14.64+-0x14], R25 ;  /* 0xffffec190e007986 */ /* 0x0087e8000c10190c */
[----:B------:R-:W4:Y:S04]  /*03e0*/  LDG.E R27, desc[UR12][R12.64+-0x10] ;  /* 0xfffff00c0c1b7981 */ /* 0x000f28000c1e1900 */
[----:B----4-:R4:W-:Y:S04]  /*03f0*/  STG.E desc[UR12][R14.64+-0x10], R27 ;  /* 0xfffff01b0e007986 */ /* 0x0109e8000c10190c */
[----:B------:R-:W5:Y:S04]  /*0400*/  LDG.E R29, desc[UR12][R12.64+-0xc] ;  /* 0xfffff40c0c1d7981 */ /* 0x000f68000c1e1900 */
[----:B-----5:R5:W-:Y:S04]  /*0410*/  STG.E desc[UR12][R14.64+-0xc], R29 ;  /* 0xfffff41d0e007986 */ /* 0x020be8000c10190c */
[----:B0-----:R-:W2:Y:S04]  /*0420*/  LDG.E R17, desc[UR12][R12.64+-0x8] ;  /* 0xfffff80c0c117981 */ /* 0x001ea8000c1e1900 */
[----:B--2---:R0:W-:Y:S04]  /*0430*/  STG.E desc[UR12][R14.64+-0x8], R17 ;  /* 0xfffff8110e007986 */ /* 0x0041e8000c10190c */
[----:B-1----:R-:W2:Y:S04]  /*0440*/  LDG.E R19, desc[UR12][R12.64+-0x4] ;  /* 0xfffffc0c0c137981 */ /* 0x002ea8000c1e1900 */
[----:B--2---:R1:W-:Y:S04]  /*0450*/  STG.E desc[UR12][R14.64+-0x4], R19 ;  /* 0xfffffc130e007986 */ /* 0x0043e8000c10190c */
[----:B------:R-:W2:Y:S04]  /*0460*/  LDG.E R23, desc[UR12][R12.64] ;  /* 0x0000000c0c177981 */ /* 0x000ea8000c1e1900 */
[----:B--2---:R2:W-:Y:S04]  /*0470*/  STG.E desc[UR12][R14.64], R23 ;  /* 0x000000170e007986 */ /* 0x0045e8000c10190c */
[----:B---3--:R-:W3:Y:S04]  /*0480*/  LDG.E R25, desc[UR12][R12.64+0x4] ;  /* 0x0000040c0c197981 */ /* 0x008ee8000c1e1900 */
[----:B---3--:R3:W-:Y:S04]  /*0490*/  STG.E desc[UR12][R14.64+0x4], R25 ;  /* 0x000004190e007986 */ /* 0x0087e8000c10190c */
[----:B----4-:R-:W4:Y:S04]  /*04a0*/  LDG.E R27, desc[UR12][R12.64+0x8] ;  /* 0x0000080c0c1b7981 */ /* 0x010f28000c1e1900 */
[----:B----4-:R-:W-:Y:S04]  /*04b0*/  STG.E desc[UR12][R14.64+0x8], R27 ;  /* 0x0000081b0e007986 */ /* 0x010fe8000c10190c */
[----:B-----5:R-:W4:Y:S04]  /*04c0*/  LDG.E R29, desc[UR12][R12.64+0xc] ;  /* 0x00000c0c0c1d7981 */ /* 0x020f28000c1e1900 */
[----:B----4-:R-:W-:Y:S04]  /*04d0*/  STG.E desc[UR12][R14.64+0xc], R29 ;  /* 0x00000c1d0e007986 */ /* 0x010fe8000c10190c */
[----:B0-----:R-:W4:Y:S04]  /*04e0*/  LDG.E R17, desc[UR12][R12.64+0x10] ;  /* 0x0000100c0c117981 */ /* 0x001f28000c1e1900 */
[----:B----4-:R0:W-:Y:S04]  /*04f0*/  STG.E desc[UR12][R14.64+0x10], R17 ;  /* 0x000010110e007986 */ /* 0x0101e8000c10190c */
[----:B-1----:R-:W4:Y:S04]  /*0500*/  LDG.E R19, desc[UR12][R12.64+0x14] ;  /* 0x0000140c0c137981 */ /* 0x002f28000c1e1900 */
[----:B----4-:R1:W-:Y:S04]  /*0510*/  STG.E desc[UR12][R14.64+0x14], R19 ;  /* 0x000014130e007986 */ /* 0x0103e8000c10190c */
[----:B--2---:R-:W2:Y:S01]  /*0520*/  LDG.E R23, desc[UR12][R12.64+0x18] ;  /* 0x0000180c0c177981 */ /* 0x004ea2000c1e1900 */
[----:B------:R-:W-:-:S05]  /*0530*/  VIADD R16, R16, 0x10 ;  /* 0x0000001010107836 */ /* 0x000fca0000000000 */
[----:B------:R-:W-:Y:S01]  /*0540*/  ISETP.NE.AND P0, PT, R16, RZ, PT ;  /* 0x000000ff1000720c */ /* 0x000fe20003f05270 */
[----:B--2---:R1:W-:Y:S04]  /*0550*/  STG.E desc[UR12][R14.64+0x18], R23 ;  /* 0x000018170e007986 */ /* 0x0043e8000c10190c */
[----:B---3--:R-:W2:Y:S01]  /*0560*/  LDG.E R25, desc[UR12][R12.64+0x1c] ;  /* 0x00001c0c0c197981 */ /* 0x008ea2000c1e1900 */
[----:B------:R-:W-:Y:S02]  /*0570*/  IADD3 R22, P1, PT, R12, 0x40, RZ ;  /* 0x000000400c167810 */ /* 0x000fe40007f3e0ff */
[----:B------:R-:W-:-:S03]  /*0580*/  IADD3 R18, P3, PT, R14, 0x40, RZ ;  /* 0x000000400e127810 */ /* 0x000fc60007f7e0ff */
[----:B0-----:R-:W-:Y:S02]  /*0590*/  IMAD.X R17, RZ, RZ, R13, P1 ;  /* 0x000000ffff117224 */ /* 0x001fe400008e060d */
[----:B------:R-:W-:Y:S01]  /*05a0*/  IMAD.X R27, RZ, RZ, R15, P3 ;  /* 0x000000ffff1b7224 */ /* 0x000fe200018e060f */
[----:B--2---:R1:W-:Y:S01]  /*05b0*/  STG.E desc[UR12][R14.64+0x1c], R25 ;  /* 0x00001c190e007986 */ /* 0x0043e2000c10190c */
[----:B------:R-:W-:Y:S06]  /*05c0*/  @P0 BRA `(.L_x_13) ;  /* 0xfffffffc00540947 */ /* 0x000fec000383ffff */
[----:B------:R-:W-:-:S07]  /*05d0*/  IMAD.MOV.U32 R17, RZ, RZ, R5 ;  /* 0x000000ffff117224 */ /* 0x000fce00078e0005 */
.L_x_12:
[----:B------:R-:W-:-:S13]  /*05e0*/  ISETP.NE.AND P1, PT, R7, RZ, PT ;  /* 0x000000ff0700720c */ /* 0x000fda0003f25270 */
[----:B------:R-:W-:Y:S05]  /*05f0*/  @!P1 BRA `(.L_x_14) ;  /* 0x0000000000e09947 */ /* 0x000fea0003800000 */
[----:B------:R-:W-:Y:S02]  /*0600*/  ISETP.GE.U32.AND P0, PT, R3, 0x7, PT ;  /* 0x000000070300780c */ /* 0x000fe40003f06070 */
[----:B------:R-:W-:-:S11]  /*0610*/  ISETP.NE.AND P3, PT, R6, RZ, PT ;  /* 0x000000ff0600720c */ /* 0x000fd60003f65270 */
[----:B------:R-:W-:Y:S05]  /*0620*/  @!P0 BRA `(.L_x_15) ;  /* 0x0000000000548947 */ /* 0x000fea0003800000 */
[----:B------:R-:W0:Y:S08]  /*0630*/  LDC.64 R12, c[0x0][0x388] ;  /* 0x0000e200ff0c7b82 */ /* 0x000e300000000a00 */
[----:B-1----:R-:W1:Y:S01]  /*0640*/  LDC.64 R14, c[0x0][0x390] ;  /* 0x0000e400ff0e7b82 */ /* 0x002e620000000a00 */
[----:B0-----:R-:W-:-:S05]  /*0650*/  IMAD.WIDE.U32 R12, R17, 0x4, R12 ;  /* 0x00000004110c7825 */ /* 0x001fca00078e000c */
[----:B------:R-:W2:Y:S01]  /*0660*/  LDG.E R19, desc[UR12][R12.64] ;  /* 0x0000000c0c137981 */ /* 0x000ea2000c1e1900 */
[----:B-1----:R-:W-:-:S05]  /*0670*/  IMAD.WIDE.U32 R14, R17, 0x4, R14 ;  /* 0x00000004110e7825 */ /* 0x002fca00078e000e */
[----:B--2---:R0:W-:Y:S04]  /*0680*/  STG.E desc[UR12][R14.64], R19 ;  /* 0x000000130e007986 */ /* 0x0041e8000c10190c */
[----:B------:R-:W2:Y:S04]  /*0690*/  LDG.E R23, desc[UR12][R12.64+0x4] ;  /* 0x0000040c0c177981 */ /* 0x000ea8000c1e1900 */
[----:B--2---:R1:W-:Y:S04]  /*06a0*/  STG.E desc[UR12][R14.64+0x4], R23 ;  /* 0x000004170e007986 */ /* 0x0043e8000c10190c */
[----:B------:R-:W2:Y:S04]  /*06b0*/  LDG.E R25, desc[UR12][R12.64+0x8] ;  /* 0x0000080c0c197981 */ /* 0x000ea8000c1e1900 */
[----:B--2---:R2:W-:Y:S04]  /*06c0*/  STG.E desc[UR12][R14.64+0x8], R25 ;  /* 0x000008190e007986 */ /* 0x0045e8000c10190c */
[----:B------:R-:W3:Y:S04]  /*06d0*/  LDG.E R27, desc[UR12][R12.64+0xc] ;  /* 0x00000c0c0c1b7981 */ /* 0x000ee8000c1e1900 */
[----:B---3--:R2:W-:Y:S04]  /*06e0*/  STG.E desc[UR12][R14.64+0xc], R27 ;  /* 0x00000c1b0e007986 */ /* 0x0085e8000c10190c */
[----:B------:R-:W3:Y:S04]  /*06f0*/  LDG.E R29, desc[UR12][R12.64+0x10] ;  /* 0x0000100c0c1d7981 */ /* 0x000ee8000c1e1900 */
[----:B---3--:R2:W-:Y:S04]  /*0700*/  STG.E desc[UR12][R14.64+0x10], R29 ;  /* 0x0000101d0e007986 */ /* 0x0085e8000c10190c */
[----:B------:R-:W3:Y:S04]  /*0710*/  LDG.E R16, desc[UR12][R12.64+0x14] ;  /* 0x0000140c0c107981 */ /* 0x000ee8000c1e1900 */
[----:B---3--:R2:W-:Y:S04]  /*0720*/  STG.E desc[UR12][R14.64+0x14], R16 ;  /* 0x000014100e007986 */ /* 0x0085e8000c10190c */
[----:B0-----:R-:W3:Y:S04]  /*0730*/  LDG.E R19, desc[UR12][R12.64+0x18] ;  /* 0x0000180c0c137981 */ /* 0x001ee8000c1e1900 */
[----:B---3--:R2:W-:Y:S04]  /*0740*/  STG.E desc[UR12][R14.64+0x18], R19 ;  /* 0x000018130e007986 */ /* 0x0085e8000c10190c */
[----:B-1----:R-:W3:Y:S01]  /*0750*/  LDG.E R23, desc[UR12][R12.64+0x1c] ;  /* 0x00001c0c0c177981 */ /* 0x002ee2000c1e1900 */
[----:B------:R-:W-:-:S03]  /*0760*/  VIADD R17, R17, 0x8 ;  /* 0x0000000811117836 */ /* 0x000fc60000000000 */
[----:B---3--:R2:W-:Y:S04]  /*0770*/  STG.E desc[UR12][R14.64+0x1c], R23 ;  /* 0x00001c170e007986 */ /* 0x0085e8000c10190c */
.L_x_15:
[----:B------:R-:W-:Y:S05]  /*0780*/  @!P3 BRA `(.L_x_14) ;  /* 0x00000000007cb947 */ /* 0x000fea0003800000 */
[----:B------:R-:W-:Y:S02]  /*0790*/  ISETP.GE.U32.AND P0, PT, R2, 0x3, PT ;  /* 0x000000030200780c */ /* 0x000fe40003f06070 */
[----:B------:R-:W-:-:S11]  /*07a0*/  ISETP.NE.AND P3, PT, R4, RZ, PT ;  /* 0x000000ff0400720c */ /* 0x000fd60003f65270 */
[----:B------:R-:W-:Y:S05]  /*07b0*/  @!P0 BRA `(.L_x_16) ;  /* 0x0000000000348947 */ /* 0x000fea0003800000 */
[----:B------:R-:W0:Y:S08]  /*07c0*/  LDC.64 R12, c[0x0][0x388] ;  /* 0x0000e200ff0c7b82 */ /* 0x000e300000000a00 */
[----:B-12---:R-:W1:Y:S01]  /*07d0*/  LDC.64 R14, c[0x0][0x390] ;  /* 0x0000e400ff0e7b82 */ /* 0x006e620000000a00 */
        /* <DEDUP_REMOVED lines=8> */
[----:B------:R-:W2:Y:S01]  /*0860*/  LDG.E R27, desc[UR12][R12.64+0xc] ;  /* 0x00000c0c0c1b7981 */ /* 0x000ea2000c1e1900 */
[----:B------:R-:W-:-:S03]  /*0870*/  VIADD R17, R17, 0x4 ;  /* 0x0000000411117836 */ /* 0x000fc60000000000 */
[----:B--2---:R0:W-:Y:S04]  /*0880*/  STG.E desc[UR12][R14.64+0xc], R27 ;  /* 0x00000c1b0e007986 */ /* 0x0041e8000c10190c */
.L_x_16:
[----:B------:R-:W-:Y:S05]  /*0890*/  @!P3 BRA `(.L_x_14) ;  /* 0x000000000038b947 */ /* 0x000fea0003800000 */
[----:B------:R-:W3:Y:S08]  /*08a0*/  LDC.64 R12, c[0x0][0x388] ;  /* 0x0000e200ff0c7b82 */ /* 0x000ef00000000a00 */
[----:B012---:R-:W0:Y:S01]  /*08b0*/  LDC.64 R14, c[0x0][0x390] ;  /* 0x0000e400ff0e7b82 */ /* 0x007e220000000a00 */
[----:B---3--:R-:W-:-:S05]  /*08c0*/  IMAD.WIDE.U32 R12, R17, 0x4, R12 ;  /* 0x00000004110c7825 */ /* 0x008fca00078e000c */
[----:B------:R-:W2:Y:S01]  /*08d0*/  LDG.E R19, desc[UR12][R12.64] ;  /* 0x0000000c0c137981 */ /* 0x000ea2000c1e1900 */
[----:B------:R-:W-:Y:S01]  /*08e0*/  ISETP.NE.AND P0, PT, R4, 0x1, PT ;  /* 0x000000010400780c */ /* 0x000fe20003f05270 */
[----:B0-----:R-:W-:-:S05]  /*08f0*/  IMAD.WIDE.U32 R14, R17, 0x4, R14 ;  /* 0x00000004110e7825 */ /* 0x001fca00078e000e */
[----:B--2---:R3:W-:Y:S07]  /*0900*/  STG.E desc[UR12][R14.64], R19 ;  /* 0x000000130e007986 */ /* 0x0047ee000c10190c */
[----:B------:R-:W-:Y:S05]  /*0910*/  @!P0 BRA `(.L_x_14) ;  /* 0x0000000000188947 */ /* 0x000fea0003800000 */
[----:B------:R-:W2:Y:S01]  /*0920*/  LDG.E R17, desc[UR12][R12.64+0x4] ;  /* 0x0000040c0c117981 */ /* 0x000ea2000c1e1900 */
[----:B------:R-:W-:-:S03]  /*0930*/  ISETP.NE.AND P0, PT, R4, 0x2, PT ;  /* 0x000000020400780c */ /* 0x000fc60003f05270 */
[----:B--2---:R4:W-:Y:S10]  /*0940*/  STG.E desc[UR12][R14.64+0x4], R17 ;  /* 0x000004110e007986 */ /* 0x0049f4000c10190c */
[----:B------:R-:W-:Y:S05]  /*0950*/  @!P0 BRA `(.L_x_14) ;  /* 0x0000000000088947 */ /* 0x000fea0003800000 */
[----:B------:R-:W2:Y:S04]  /*0960*/  LDG.E R13, desc[UR12][R12.64+0x8] ;  /* 0x0000080c0c0d7981 */ /* 0x000ea8000c1e1900 */
[----:B--2---:R0:W-:Y:S02]  /*0970*/  STG.E desc[UR12][R14.64+0x8], R13 ;  /* 0x0000080d0e007986 */ /* 0x0041e4000c10190c */
.L_x_14:
[----:B------:R-:W-:-:S07]  /*0980*/  IMAD.MOV.U32 R12, RZ, RZ, RZ ;  /* 0x000000ffff0c7224 */ /* 0x000fce00078e00ff */
.L_x_22:
[----:B----4-:R-:W-:Y:S02]  /*0990*/  IMAD.MOV.U32 R17, RZ, RZ, RZ ;  /* 0x000000ffff117224 */ /* 0x010fe400078e00ff */
[----:B0-----:R-:W-:Y:S01]  /*09a0*/  IMAD.MOV.U32 R13, RZ, RZ, RZ ;  /* 0x000000ffff0d7224 */ /* 0x001fe200078e00ff */
[----:B------:R-:W-:Y:S06]  /*09b0*/  @!P2 BRA `(.L_x_17) ;  /* 0x00000004008ca947 */ /* 0x000fec0003800000 */
[----:B--2---:R-:W-:Y:S02]  /*09c0*/  IMAD.MOV.U32 R16, RZ, RZ, RZ ;  /* 0x000000ffff107224 */ /* 0x004fe400078e00ff */
[----:B------:R-:W-:-:S07]  /*09d0*/  IMAD.MOV.U32 R13, RZ, RZ, RZ ;  /* 0x000000ffff0d7224 */ /* 0x000fce00078e00ff */
.L_x_18:
[----:B-1-3--:R-:W0:Y:S08]  /*09e0*/  LDC.64 R14, c[0x0][0x390] ;  /* 0x0000e400ff0e7b82 */ /* 0x00ae300000000a00 */
[----:B------:R-:W1:Y:S01]  /*09f0*/  LDC R29, c[0x0][0x3a8] ;  /* 0x0000ea00ff1d7b82 */ /* 0x000e620000000800 */
[----:B0-----:R-:W-:-:S05]  /*0a00*/  IMAD.WIDE.U32 R14, R16, 0x4, R14 ;  /* 0x00000004100e7825 */ /* 0x001fca00078e000e */
[----:B------:R-:W2:Y:S04]  /*0a10*/  LDG.E R17, desc[UR12][R14.64] ;  /* 0x0000000c0e117981 */ /* 0x000ea8000c1e1900 */
[----:B------:R-:W3:Y:S04]  /*0a20*/  LDG.E R23, desc[UR12][R14.64+0x4] ;  /* 0x0000040c0e177981 */ /* 0x000ee8000c1e1900 */
[----:B------:R-:W4:Y:S04]  /*0a30*/  LDG.E R27, desc[UR12][R14.64+0x8] ;  /* 0x0000080c0e1b7981 */ /* 0x000f28000c1e1900 */
[----:B------:R-:W5:Y:S01]  /*0a40*/  LDG.E R25, desc[UR12][R14.64+0xc] ;  /* 0x00000c0c0e197981 */ /* 0x000f62000c1e1900 */
[----:B------:R-:W-:-:S03]  /*0a50*/  LOP3.LUT R18, RZ, R16, RZ, 0x33, !PT ;  /* 0x00000010ff127212 */ /* 0x000fc600078e33ff */
[----:B------:R-:W5:Y:S02]  /*0a60*/  LDG.E R19, desc[UR12][R14.64+0x10] ;  /* 0x0000100c0e137981 */ /* 0x000f64000c1e1900 */
[----:B-1----:R-:W-:Y:S01]  /*0a70*/  IMAD.IADD R18, R18, 0x1, R29 ;  /* 0x0000000112127824 */ /* 0x002fe200078e021d */
[----:B--2---:R-:W-:-:S04]  /*0a80*/  SHF.R.U32.HI R17, RZ, R12, R17 ;  /* 0x0000000cff117219 */ /* 0x004fc80000011611 */
[----:B------:R-:W-:Y:S02]  /*0a90*/  LOP3.LUT R17, R17, 0x1, RZ, 0xc0, !PT ;  /* 0x0000000111117812 */ /* 0x000fe400078ec0ff */
[----:B---3--:R-:W-:Y:S02]  /*0aa0*/  SHF.R.U32.HI R22, RZ, R12, R23 ;  /* 0x0000000cff167219 */ /* 0x008fe40000011617 */
[----:B------:R-:W-:Y:S01]  /*0ab0*/  SHF.L.U32 R18, R17, R18, RZ ;  /* 0x0000001211127219 */ /* 0x000fe200000006ff */
[----:B------:R-:W-:Y:S01]  /*0ac0*/  IMAD.IADD R17, R29, 0x1, -R16 ;  /* 0x000000011d117824 */ /* 0x000fe200078e0a10 */
[----:B------:R-:W-:Y:S01]  /*0ad0*/  LOP3.LUT R22, R22, 0x1, RZ, 0xc0, !PT ;  /* 0x0000000116167812 */ /* 0x000fe200078ec0ff */
[----:B------:R-:W2:Y:S02]  /*0ae0*/  LDG.E R23, desc[UR12][R14.64+0x14] ;  /* 0x0000140c0e177981 */ /* 0x000ea4000c1e1900 */
[----:B------:R-:W-:-:S05]  /*0af0*/  VIADD R29, R17, 0xfffffffe ;  /* 0xfffffffe111d7836 */ /* 0x000fca0000000000 */
[----:B------:R-:W-:-:S04]  /*0b00*/  SHF.L.U32 R22, R22, R29, RZ ;  /* 0x0000001d16167219 */ /* 0x000fc800000006ff */
[----:B------:R-:W-:Y:S02]  /*0b10*/  LOP3.LUT R13, R22, R18, R13, 0xfe, !PT ;  /* 0x00000012160d7212 */ /* 0x000fe400078efe0d */
[-C--:B----4-:R-:W-:Y:S01]  /*0b20*/  SHF.R.U32.HI R18, RZ, R12.reuse, R27 ;  /* 0x0000000cff127219 */ /* 0x090fe2000001161b */
[----:B------:R-:W-:Y:S01]  /*0b30*/  VIADD R29, R17, 0xfffffffd ;  /* 0xfffffffd111d7836 */ /* 0x000fe20000000000 */
[----:B-----5:R-:W-:Y:S01]  /*0b40*/  SHF.R.U32.HI R22, RZ, R12, R25 ;  /* 0x0000000cff167219 */ /* 0x020fe20000011619 */
[----:B------:R-:W3:Y:S01]  /*0b50*/  LDG.E R27, desc[UR12][R14.64+0x18] ;  /* 0x0000180c0e1b7981 */ /* 0x000ee2000c1e1900 */
[----:B------:R-:W-:-:S03]  /*0b60*/  LOP3.LUT R18, R18, 0x1, RZ, 0xc0, !PT ;  /* 0x0000000112127812 */ /* 0x000fc600078ec0ff */
[----:B------:R-:W4:Y:S01]  /*0b70*/  LDG.E R25, desc[UR12][R14.64+0x1c] ;  /* 0x00001c0c0e197981 */ /* 0x000f22000c1e1900 */
[----:B------:R-:W-:Y:S01]  /*0b80*/  SHF.L.U32 R18, R18, R29, RZ ;  /* 0x0000001d12127219 */ /* 0x000fe200000006ff */
[----:B------:R-:W-:Y:S01]  /*0b90*/  VIADD R29, R17, 0xfffffffc ;  /* 0xfffffffc111d7836 */ /* 0x000fe20000000000 */
[----:B------:R-:W-:-:S04]  /*0ba0*/  LOP3.LUT R22, R22, 0x1, RZ, 0xc0, !PT ;  /* 0x0000000116167812 */ /* 0x000fc800078ec0ff */
[----:B------:R-:W-:Y:S02]  /*0bb0*/  SHF.L.U32 R22, R22, R29, RZ ;  /* 0x0000001d16167219 */ /* 0x000fe400000006ff */
[----:B------:R-:W5:Y:S02]  /*0bc0*/  LDG.E R29, desc[UR12][R14.64+0x20] ;  /* 0x0000200c0e1d7981 */ /* 0x000f64000c1e1900 */
[----:B------:R-:W-:Y:S02]  /*0bd0*/  LOP3.LUT R18, R22, R18, R13, 0xfe, !PT ;  /* 0x0000001216127212 */ /* 0x000fe400078efe0d */
[----:B------:R-:W5:Y:S01]  /*0be0*/  LDG.E R13, desc[UR12][R14.64+0x24] ;  /* 0x0000240c0e0d7981 */ /* 0x000f62000c1e1900 */
[----:B------:R-:W-:Y:S01]  /*0bf0*/  SHF.R.U32.HI R19, RZ, R12, R19 ;  /* 0x0000000cff137219 */ /* 0x000fe20000011613 */
[----:B------:R-:W-:-:S03]  /*0c00*/  VIADD R22, R17, 0xfffffffb ;  /* 0xfffffffb11167836 */ /* 0x000fc60000000000 */
[----:B------:R-:W-:-:S04]  /*0c10*/  LOP3.LUT R19, R19, 0x1, RZ, 0xc0, !PT ;  /* 0x0000000113137812 */ /* 0x000fc800078ec0ff */
[----:B------:R-:W-:Y:S01]  /*0c20*/  SHF.L.U32 R19, R19, R22, RZ ;  /* 0x0000001613137219 */ /* 0x000fe200000006ff */
[C---:B------:R-:W-:Y:S02]  /*0c30*/  VIADD R22, R17.reuse, 0xfffffffa ;  /* 0xfffffffa11167836 */ /* 0x040fe40000000000 */
[----:B------:R-:W-:Y:S01]  /*0c40*/  VIADD R24, R17, 0xfffffff8 ;  /* 0xfffffff811187836 */ /* 0x000fe20000000000 */
[----:B--2---:R-:W-:-:S04]  /*0c50*/  SHF.R.U32.HI R23, RZ, R12, R23 ;  /* 0x0000000cff177219 */ /* 0x004fc80000011617 */
[----:B------:R-:W-:-:S04]  /*0c60*/  LOP3.LUT R23, R23, 0x1, RZ, 0xc0, !PT ;  /* 0x0000000117177812 */ /* 0x000fc800078ec0ff */
[----:B------:R-:W-:Y:S02]  /*0c70*/  SHF.L.U32 R22, R23, R22, RZ ;  /* 0x0000001617167219 */ /* 0x000fe400000006ff */
[----:B------:R-:W2:Y:S02]  /*0c80*/  LDG.E R23, desc[UR12][R14.64+0x2c] ;  /* 0x00002c0c0e177981 */ /* 0x000ea4000c1e1900 */
[----:B------:R-:W-:Y:S01]  /*0c90*/  LOP3.LUT R18, R22, R19, R18, 0xfe, !PT ;  /* 0x0000001316127212 */ /* 0x000fe200078efe12 */
[----:B------:R-:W-:Y:S01]  /*0ca0*/  VIADD R22, R17, 0xfffffff9 ;  /* 0xfffffff911167836 */ /* 0x000fe20000000000 */
[----:B------:R-:W2:Y:S01]  /*0cb0*/  LDG.E R19, desc[UR12][R14.64+0x28] ;  /* 0x0000280c0e137981 */ /* 0x000ea2000c1e1900 */
[-C--:B---3--:R-:W-:Y:S02]  /*0cc0*/  SHF.R.U32.HI R27, RZ, R12.reuse, R27 ;  /* 0x0000000cff1b7219 */ /* 0x088fe4000001161b */
[----:B----4-:R-:W-:Y:S02]  /*0cd0*/  SHF.R.U32.HI R25, RZ, R12, R25 ;  /* 0x0000000cff197219 */ /* 0x010fe40000011619 */
[----:B------:R-:W-:-:S02]  /*0ce0*/  LOP3.LUT R27, R27, 0x1, RZ, 0xc0, !PT ;  /* 0x000000011b1b7812 */ /* 0x000fc400078ec0ff */
[----:B------:R-:W-:Y:S02]  /*0cf0*/  LOP3.LUT R25, R25, 0x1, RZ, 0xc0, !PT ;  /* 0x0000000119197812 */ /* 0x000fe400078ec0ff */
[----:B------:R-:W-:Y:S02]  /*0d00*/  SHF.L.U32 R27, R27, R22, RZ ;  /* 0x000000161b1b7219 */ /* 0x000fe400000006ff */
[----:B------:R-:W-:Y:S02]  /*0d10*/  SHF.L.U32 R24, R25, R24, RZ ;  /* 0x0000001819187219 */ /* 0x000fe400000006ff */
[-C--:B-----5:R-:W-:Y:S01]  /*0d20*/  SHF.R.U32.HI R29, RZ, R12.reuse, R29 ;  /* 0x0000000cff1d7219 */ /* 0x0a0fe2000001161d */
[----:B------:R-:W3:Y:S01]  /*0d30*/  LDG.E R25, desc[UR12][R14.64+0x30] ;  /* 0x0000300c0e197981 */ /* 0x000ee2000c1e1900 */
[----:B------:R-:W-:Y:S02]  /*0d40*/  LOP3.LUT R18, R24, R27, R18, 0xfe, !PT ;  /* 0x0000001b18127212 */ /* 0x000fe400078efe12 */
[----:B------:R-:W-:Y:S01]  /*0d50*/  SHF.R.U32.HI R24, RZ, R12, R13 ;  /* 0x0000000cff187219 */ /* 0x000fe2000001160d */
[----:B------:R-:W-:Y:S01]  /*0d60*/  VIADD R22, R17, 0xfffffff7 ;  /* 0xfffffff711167836 */ /* 0x000fe20000000000 */
[----:B------:R-:W-:Y:S01]  /*0d70*/  LOP3.LUT R27, R29, 0x1, RZ, 0xc0, !PT ;  /* 0x000000011d1b7812 */ /* 0x000fe200078ec0ff */
[----:B------:R-:W-:Y:S01]  /*0d80*/  VIADD R29, R17, 0xfffffff6 ;  /* 0xfffffff6111d7836 */ /* 0x000fe20000000000 */
[----:B------:R-:W-:Y:S01]  /*0d90*/  LOP3.LUT R24, R24, 0x1, RZ, 0xc0, !PT ;  /* 0x0000000118187812 */ /* 0x000fe200078ec0ff */
[----:B------:R-:W4:Y:S01]  /*0da0*/  LDG.E R13, desc[UR12][R14.64+0x34] ;  /* 0x0000340c0e0d7981 */ /* 0x000f22000c1e1900 */
[----:B------:R-:W-:-:S02]  /*0db0*/  SHF.L.U32 R27, R27, R22, RZ ;  /* 0x000000161b1b7219 */ /* 0x000fc400000006ff */
[----:B------:R-:W-:Y:S01]  /*0dc0*/  SHF.L.U32 R24, R24, R29, RZ ;  /* 0x0000001d18187219 */ /* 0x000fe200000006ff */
[----:B------:R-:W5:Y:S04]  /*0dd0*/  LDG.E R22, desc[UR12][R14.64+0x3c] ;  /* 0x00003c0c0e167981 */ /* 0x000f68000c1e1900 */
[----:B------:R0:W5:Y:S01]  /*0de0*/  LDG.E R29, desc[UR12][R14.64+0x38] ;  /* 0x0000380c0e1d7981 */ /* 0x000162000c1e1900 */
[----:B------:R-:W-:Y:S01]  /*0df0*/  LOP3.LUT R18, R24, R27, R18, 0xfe, !PT ;  /* 0x0000001b18127212 */ /* 0x000fe200078efe12 */
[----:B------:R-:W-:Y:S02]  /*0e00*/  VIADD R16, R16, 0x10 ;  /* 0x0000001010107836 */ /* 0x000fe40000000000 */
[C---:B------:R-:W-:Y:S02]  /*0e10*/  VIADD R24, R17.reuse, 0xfffffff5 ;  /* 0xfffffff511187836 */ /* 0x040fe40000000000 */
[C---:B------:R-:W-:Y:S01]  /*0e20*/  VIADD R26, R17.reuse, 0xfffffff4 ;  /* 0xfffffff4111a7836 */ /* 0x040fe20000000000 */
[----:B------:R-:W-:Y:S01]  /*0e30*/  ISETP.NE.AND P0, PT, R16, R5, PT ;  /* 0x000000051000720c */ /* 0x000fe20003f05270 */
[----:B0-----:R-:W-:Y:S01]  /*0e40*/  VIADD R14, R17, 0xfffffff3 ;  /* 0xfffffff3110e7836 */ /* 0x001fe20000000000 */
[----:B--2---:R-:W-:-:S02]  /*0e50*/  SHF.R.U32.HI R23, RZ, R12, R23 ;  /* 0x0000000cff177219 */ /* 0x004fc40000011617 */
[----:B------:R-:W-:Y:S02]  /*0e60*/  SHF.R.U32.HI R19, RZ, R12, R19 ;  /* 0x0000000cff137219 */ /* 0x000fe40000011613 */
[----:B------:R-:W-:Y:S02]  /*0e70*/  LOP3.LUT R23, R23, 0x1, RZ, 0xc0, !PT ;  /* 0x0000000117177812 */ /* 0x000fe400078ec0ff */
[----:B------:R-:W-:Y:S02]  /*0e80*/  LOP3.LUT R19, R19, 0x1, RZ, 0xc0, !PT ;  /* 0x0000000113137812 */ /* 0x000fe400078ec0ff */
[----:B------:R-:W-:Y:S02]  /*0e90*/  SHF.L.U32 R23, R23, R26, RZ ;  /* 0x0000001a17177219 */ /* 0x000fe400000006ff */
[----:B------:R-:W-:Y:S01]  /*0ea0*/  SHF.L.U32 R19, R19, R24, RZ ;  /* 0x0000001813137219 */ /* 0x000fe200000006ff */
[----:B------:R-:W-:Y:S01]  /*0eb0*/  VIADD R24, R17, 0xfffffff2 ;  /* 0xfffffff211187836 */ /* 0x000fe20000000000 */
[----:B---3--:R-:W-:-:S04]  /*0ec0*/  SHF.R.U32.HI R25, RZ, R12, R25 ;  /* 0x0000000cff197219 */ /* 0x008fc80000011619 */
[----:B------:R-:W-:Y:S02]  /*0ed0*/  LOP3.LUT R25, R25, 0x1, RZ, 0xc0, !PT ;  /* 0x0000000119197812 */ /* 0x000fe400078ec0ff */
[----:B----4-:R-:W-:Y:S02]  /*0ee0*/  SHF.R.U32.HI R13, RZ, R12, R13 ;  /* 0x0000000cff0d7219 */ /* 0x010fe4000001160d */
[----:B------:R-:W-:Y:S02]  /*0ef0*/  SHF.L.U32 R25, R25, R14, RZ ;  /* 0x0000000e19197219 */ /* 0x000fe400000006ff */
[----:B------:R-:W-:Y:S02]  /*0f00*/  LOP3.LUT R13, R13, 0x1, RZ, 0xc0, !PT ;  /* 0x000000010d0d7812 */ /* 0x000fe400078ec0ff */
[-C--:B-----5:R-:W-:Y:S02]  /*0f10*/  SHF.R.U32.HI R22, RZ, R12.reuse, R22 ;  /* 0x0000000cff167219 */ /* 0x0a0fe40000011616 */
[----:B------:R-:W-:Y:S01]  /*0f20*/  SHF.R.U32.HI R29, RZ, R12, R29 ;  /* 0x0000000cff1d7219 */ /* 0x000fe2000001161d */
[----:B------:R-:W-:Y:S01]  /*0f30*/  VIADD R14, R17, 0xfffffff1 ;  /* 0xfffffff1110e7836 */ /* 0x000fe20000000000 */
[----:B------:R-:W-:Y:S01]  /*0f40*/  LOP3.LUT R18, R23, R19, R18, 0xfe, !PT ;  /* 0x0000001317127212 */ /* 0x000fe200078efe12 */
[----:B------:R-:W-:Y:S01]  /*0f50*/  VIADD R17, R17, 0xfffffff0 ;  /* 0xfffffff011117836 */ /* 0x000fe20000000000 */
[----:B------:R-:W-:-:S02]  /*0f60*/  SHF.L.U32 R13, R13, R24, RZ ;  /* 0x000000180d0d7219 */ /* 0x000fc400000006ff */
[----:B------:R-:W-:Y:S02]  /*0f70*/  LOP3.LUT R29, R29, 0x1, RZ, 0xc0, !PT ;  /* 0x000000011d1d7812 */ /* 0x000fe400078ec0ff */
[----:B------:R-:W-:Y:S02]  /*0f80*/  LOP3.LUT R22, R22, 0x1, RZ, 0xc0, !PT ;  /* 0x0000000116167812 */ /* 0x000fe400078ec0ff */
[----:B------:R-:W-:Y:S02]  /*0f90*/  LOP3.LUT R13, R13, R25, R18, 0xfe, !PT ;  /* 0x000000190d0d7212 */ /* 0x000fe400078efe12 */
[----:B------:R-:W-:Y:S02]  /*0fa0*/  SHF.L.U32 R14, R29, R14, RZ ;  /* 0x0000000e1d0e7219 */ /* 0x000fe400000006ff */
[----:B------:R-:W-:-:S04]  /*0fb0*/  SHF.L.U32 R17, R22, R17, RZ ;  /* 0x0000001116117219 */ /* 0x000fc800000006ff */
[----:B------:R-:W-:Y:S01]  /*0fc0*/  LOP3.LUT R13, R17, R14, R13, 0xfe, !PT ;  /* 0x0000000e110d7212 */ /* 0x000fe200078efe0d */
[----:B------:R-:W-:Y:S06]  /*0fd0*/  @P0 BRA `(.L_x_18) ;  /* 0xfffffff800800947 */ /* 0x000fec000383ffff */
[----:B------:R-:W-:-:S07]  /*0fe0*/  IMAD.MOV.U32 R17, RZ, RZ, R5 ;  /* 0x000000ffff117224 */ /* 0x000fce00078e0005 */
.L_x_17:
[----:B------:R-:W-:Y:S05]  /*0ff0*/  @!P1 BRA `(.L_x_19) ;  /* 0x0000000400c09947 */ /* 0x000fea0003800000 */
[----:B------:R-:W-:Y:S02]  /*1000*/  ISETP.GE.U32.AND P0, PT, R3, 0x7, PT ;  /* 0x000000070300780c */ /* 0x000fe40003f06070 */
[----:B------:R-:W-:-:S11]  /*1010*/  ISETP.NE.AND P3, PT, R6, RZ, PT ;  /* 0x000000ff0600720c */ /* 0x000fd60003f65270 */
[----:B------:R-:W-:Y:S05]  /*1020*/  @!P0 BRA `(.L_x_20) ;  /* 0x0000000000c88947 */ /* 0x000fea0003800000 */
[----:B-123--:R-:W0:Y:S08]  /*1030*/  LDC.64 R14, c[0x0][0x390] ;  /* 0x0000e400ff0e7b82 */ /* 0x00ee300000000a00 */
[----:B------:R-:W1:Y:S01]  /*1040*/  LDC R16, c[0x0][0x3a8] ;  /* 0x0000ea00ff107b82 */ /* 0x000e620000000800 */
[----:B0-----:R-:W-:-:S05]  /*1050*/  IMAD.WIDE.U32 R14, R17, 0x4, R14 ;  /* 0x00000004110e7825 */ /* 0x001fca00078e000e */
[----:B------:R-:W2:Y:S04]  /*1060*/  LDG.E R19, desc[UR12][R14.64] ;  /* 0x0000000c0e137981 */ /* 0x000ea8000c1e1900 */
[----:B------:R-:W3:Y:S04]  /*1070*/  LDG.E R27, desc[UR12][R14.64+0x4] ;  /* 0x0000040c0e1b7981 */ /* 0x000ee8000c1e1900 */
[----:B------:R-:W4:Y:S01]  /*1080*/  LDG.E R25, desc[UR12][R14.64+0x8] ;  /* 0x0000080c0e197981 */ /* 0x000f22000c1e1900 */
[----:B------:R-:W-:-:S03]  /*1090*/  LOP3.LUT R23, RZ, R17, RZ, 0x33, !PT ;  /* 0x00000011ff177212 */ /* 0x000fc600078e33ff */
[----:B------:R-:W5:Y:S02]  /*10a0*/  LDG.E R29, desc[UR12][R14.64+0x1c] ;  /* 0x00001c0c0e1d7981 */ /* 0x000f64000c1e1900 */
[----:B-1----:R-:W-:Y:S02]  /*10b0*/  IMAD.IADD R23, R23, 0x1, R16 ;  /* 0x0000000117177824 */ /* 0x002fe400078e0210 */
[----:B------:R-:W-:-:S04]  /*10c0*/  IMAD.IADD R16, R16, 0x1, -R17 ;  /* 0x0000000110107824 */ /* 0x000fc800078e0a11 */
[C---:B------:R-:W-:Y:S02]  /*10d0*/  VIADD R22, R16.reuse, 0xfffffffe ;  /* 0xfffffffe10167836 */ /* 0x040fe40000000000 */
[----:B------:R-:W-:Y:S01]  /*10e0*/  VIADD R24, R16, 0xfffffffd ;  /* 0xfffffffd10187836 */ /* 0x000fe20000000000 */
[----:B--2---:R-:W-:-:S04]  /*10f0*/  SHF.R.U32.HI R19, RZ, R12, R19 ;  /* 0x0000000cff137219 */ /* 0x004fc80000011613 */
[----:B------:R-:W-:Y:S02]  /*1100*/  LOP3.LUT R18, R19, 0x1, RZ, 0xc0, !PT ;  /* 0x0000000113127812 */ /* 0x000fe400078ec0ff */
[-C--:B---3--:R-:W-:Y:S01]  /*1110*/  SHF.R.U32.HI R27, RZ, R12.reuse, R27 ;  /* 0x0000000cff1b7219 */ /* 0x088fe2000001161b */
[----:B------:R-:W2:Y:S01]  /*1120*/  LDG.E R19, desc[UR12][R14.64+0x10] ;  /* 0x0000100c0e137981 */ /* 0x000ea2000c1e1900 */
[----:B----4-:R-:W-:Y:S02]  /*1130*/  SHF.R.U32.HI R25, RZ, R12, R25 ;  /* 0x0000000cff197219 */ /* 0x010fe40000011619 */
[----:B------:R-:W-:Y:S02]  /*1140*/  SHF.L.U32 R18, R18, R23, RZ ;  /* 0x0000001712127219 */ /* 0x000fe400000006ff */
[----:B------:R-:W3:Y:S01]  /*1150*/  LDG.E R23, desc[UR12][R14.64+0xc] ;  /* 0x00000c0c0e177981 */ /* 0x000ee2000c1e1900 */
[----:B------:R-:W-:Y:S02]  /*1160*/  LOP3.LUT R27, R27, 0x1, RZ, 0xc0, !PT ;  /* 0x000000011b1b7812 */ /* 0x000fe400078ec0ff */
[----:B------:R-:W-:-:S02]  /*1170*/  LOP3.LUT R25, R25, 0x1, RZ, 0xc0, !PT ;  /* 0x0000000119197812 */ /* 0x000fc400078ec0ff */
[----:B------:R-:W-:Y:S02]  /*1180*/  SHF.L.U32 R22, R27, R22, RZ ;  /* 0x000000161b167219 */ /* 0x000fe400000006ff */
[----:B------:R-:W-:Y:S01]  /*1190*/  SHF.L.U32 R24, R25, R24, RZ ;  /* 0x0000001819187219 */ /* 0x000fe200000006ff */
[----:B------:R-:W4:Y:S04]  /*11a0*/  LDG.E R27, desc[UR12][R14.64+0x14] ;  /* 0x0000140c0e1b7981 */ /* 0x000f28000c1e1900 */
[----:B------:R0:W4:Y:S01]  /*11b0*/  LDG.E R25, desc[UR12][R14.64+0x18] ;  /* 0x0000180c0e197981 */ /* 0x000122000c1e1900 */
[----:B------:R-:W-:Y:S01]  /*11c0*/  LOP3.LUT R18, R24, R18, R22, 0xfe, !PT ;  /* 0x0000001218127212 */ /* 0x000fe200078efe16 */
[C---:B------:R-:W-:Y:S02]  /*11d0*/  VIADD R22, R16.reuse, 0xfffffffc ;  /* 0xfffffffc10167836 */ /* 0x040fe40000000000 */
[C---:B------:R-:W-:Y:S01]  /*11e0*/  VIADD R24, R16.reuse, 0xfffffffb ;  /* 0xfffffffb10187836 */ /* 0x040fe20000000000 */
[----:B-----5:R-:W-:Y:S01]  /*11f0*/  SHF.R.U32.HI R29, RZ, R12, R29 ;  /* 0x0000000cff1d7219 */ /* 0x020fe2000001161d */
[----:B0-----:R-:W-:-:S03]  /*1200*/  VIADD R14, R16, 0xfffffffa ;  /* 0xfffffffa100e7836 */ /* 0x001fc60000000000 */
[----:B------:R-:W-:Y:S01]  /*1210*/  LOP3.LUT R29, R29, 0x1, RZ, 0xc0, !PT ;  /* 0x000000011d1d7812 */ /* 0x000fe200078ec0ff */
[----:B------:R-:W-:Y:S01]  /*1220*/  VIADD R17, R17, 0x8 ;  /* 0x0000000811117836 */ /* 0x000fe20000000000 */
[-C--:B--2---:R-:W-:Y:S02]  /*1230*/  SHF.R.U32.HI R19, RZ, R12.reuse, R19 ;  /* 0x0000000cff137219 */ /* 0x084fe40000011613 */
[-C--:B---3--:R-:W-:Y:S02]  /*1240*/  SHF.R.U32.HI R23, RZ, R12.reuse, R23 ;  /* 0x0000000cff177219 */ /* 0x088fe40000011617 */
[----:B------:R-:W-:Y:S02]  /*1250*/  LOP3.LUT R19, R19, 0x1, RZ, 0xc0, !PT ;  /* 0x0000000113137812 */ /* 0x000fe400078ec0ff */
[----:B------:R-:W-:Y:S02]  /*1260*/  LOP3.LUT R23, R23, 0x1, RZ, 0xc0, !PT ;  /* 0x0000000117177812 */ /* 0x000fe400078ec0ff */
[----:B----4-:R-:W-:-:S02]  /*1270*/  SHF.R.U32.HI R27, RZ, R12, R27 ;  /* 0x0000000cff1b7219 */ /* 0x010fc4000001161b */
[----:B------:R-:W-:Y:S02]  /*1280*/  SHF.L.U32 R23, R23, R22, RZ ;  /* 0x0000001617177219 */ /* 0x000fe400000006ff */
[----:B------:R-:W-:Y:S01]  /*1290*/  SHF.R.U32.HI R25, RZ, R12, R25 ;  /* 0x0000000cff197219 */ /* 0x000fe20000011619 */
[C---:B------:R-:W-:Y:S01]  /*12a0*/  VIADD R22, R16.reuse, 0xfffffff9 ;  /* 0xfffffff910167836 */ /* 0x040fe20000000000 */
[----:B------:R-:W-:Y:S02]  /*12b0*/  SHF.L.U32 R19, R19, R24, RZ ;  /* 0x0000001813137219 */ /* 0x000fe400000006ff */
[----:B------:R-:W-:Y:S02]  /*12c0*/  LOP3.LUT R27, R27, 0x1, RZ, 0xc0, !PT ;  /* 0x000000011b1b7812 */ /* 0x000fe400078ec0ff */
[----:B------:R-:W-:Y:S01]  /*12d0*/  LOP3.LUT R25, R25, 0x1, RZ, 0xc0, !PT ;  /* 0x0000000119197812 */ /* 0x000fe200078ec0ff */
[----:B------:R-:W-:Y:S01]  /*12e0*/  VIADD R16, R16, 0xfffffff8 ;  /* 0xfffffff810107836 */ /* 0x000fe20000000000 */
[----:B------:R-:W-:-:S02]  /*12f0*/  LOP3.LUT R18, R19, R18, R23, 0xfe, !PT ;  /* 0x0000001213127212 */ /* 0x000fc400078efe17 */
[----:B------:R-:W-:Y:S02]  /*1300*/  SHF.L.U32 R27, R27, R14, RZ ;  /* 0x0000000e1b1b7219 */ /* 0x000fe400000006ff */
[----:B------:R-:W-:Y:S02]  /*1310*/  SHF.L.U32 R22, R25, R22, RZ ;  /* 0x0000001619167219 */ /* 0x000fe400000006ff */
[----:B------:R-:W-:Y:S02]  /*1320*/  SHF.L.U32 R16, R29, R16, RZ ;  /* 0x000000101d107219 */ /* 0x000fe400000006ff */
[----:B------:R-:W-:-:S04]  /*1330*/  LOP3.LUT R18, R22, R18, R27, 0xfe, !PT ;  /* 0x0000001216127212 */ /* 0x000fc800078efe1b */
[----:B------:R-:W-:-:S07]  /*1340*/  LOP3.LUT R13, R13, R18, R16, 0xfe, !PT ;  /* 0x000000120d0d7212 */ /* 0x000fce00078efe10 */
.L_x_20:
        /* <DEDUP_REMOVED lines=9> */
[----:B------:R-:W4:Y:S04]  /*13e0*/  LDG.E R19, desc[UR12][R14.64+0x8] ;  /* 0x0000080c0e137981 */ /* 0x000f28000c1e1900 */
[----:B------:R0:W5:Y:S01]  /*13f0*/  LDG.E R23, desc[UR12][R14.64+0xc] ;  /* 0x00000c0c0e177981 */ /* 0x000162000c1e1900 */
[----:B------:R-:W-:-:S05]  /*1400*/  LOP3.LUT R16, RZ, R17, RZ, 0x33, !PT ;  /* 0x00000011ff107212 */ /* 0x000fca00078e33ff */
[----:B-1----:R-:W-:Y:S02]  /*1410*/  IMAD.IADD R27, R16, 0x1, R22 ;  /* 0x00000001101b7824 */ /* 0x002fe400078e0216 */
[----:B------:R-:W-:Y:S02]  /*1420*/  IMAD.IADD R16, R22, 0x1, -R17 ;  /* 0x0000000116107824 */ /* 0x000fe400078e0a11 */
[----:B------:R-:W-:Y:S02]  /*1430*/  VIADD R17, R17, 0x4 ;  /* 0x0000000411117836 */ /* 0x000fe40000000000 */
[C---:B------:R-:W-:Y:S02]  /*1440*/  VIADD R22, R16.reuse, 0xfffffffe ;  /* 0xfffffffe10167836 */ /* 0x040fe40000000000 */
[C---:B0-----:R-:W-:Y:S02]  /*1450*/  VIADD R14, R16.reuse, 0xfffffffd ;  /* 0xfffffffd100e7836 */ /* 0x041fe40000000000 */
[----:B------:R-:W-:Y:S01]  /*1460*/  VIADD R16, R16, 0xfffffffc ;  /* 0xfffffffc10107836 */ /* 0x000fe20000000000 */
[----:B--2---:R-:W-:-:S02]  /*1470*/  SHF.R.U32.HI R25, RZ, R12, R25 ;  /* 0x0000000cff197219 */ /* 0x004fc40000011619 */
[-C--:B---3--:R-:W-:Y:S02]  /*1480*/  SHF.R.U32.HI R29, RZ, R12.reuse, R29 ;  /* 0x0000000cff1d7219 */ /* 0x088fe4000001161d */
[----:B------:R-:W-:Y:S02]  /*1490*/  LOP3.LUT R18, R25, 0x1, RZ, 0xc0, !PT ;  /* 0x0000000119127812 */ /* 0x000fe400078ec0ff */
[-C--:B----4-:R-:W-:Y:S02]  /*14a0*/  SHF.R.U32.HI R19, RZ, R12.reuse, R19 ;  /* 0x0000000cff137219 */ /* 0x090fe40000011613 */
[----:B------:R-:W-:Y:S02]  /*14b0*/  LOP3.LUT R29, R29, 0x1, RZ, 0xc0, !PT ;  /* 0x000000011d1d7812 */ /* 0x000fe400078ec0ff */
[----:B-----5:R-:W-:Y:S02]  /*14c0*/  SHF.R.U32.HI R23, RZ, R12, R23 ;  /* 0x0000000cff177219 */ /* 0x020fe40000011617 */
[----:B------:R-:W-:-:S02]  /*14d0*/  LOP3.LUT R19, R19, 0x1, RZ, 0xc0, !PT ;  /* 0x0000000113137812 */ /* 0x000fc400078ec0ff */
[----:B------:R-:W-:Y:S02]  /*14e0*/  SHF.L.U32 R18, R18, R27, RZ ;  /* 0x0000001b12127219 */ /* 0x000fe400000006ff */
[----:B------:R-:W-:Y:S02]  /*14f0*/  SHF.L.U32 R29, R29, R22, RZ ;  /* 0x000000161d1d7219 */ /* 0x000fe400000006ff */
[----:B------:R-:W-:Y:S02]  /*1500*/  LOP3.LUT R23, R23, 0x1, RZ, 0xc0, !PT ;  /* 0x0000000117177812 */ /* 0x000fe400078ec0ff */
[----:B------:R-:W-:Y:S02]  /*1510*/  SHF.L.U32 R14, R19, R14, RZ ;  /* 0x0000000e130e7219 */ /* 0x000fe400000006ff */
[----:B------:R-:W-:Y:S02]  /*1520*/  SHF.L.U32 R16, R23, R16, RZ ;  /* 0x0000001017107219 */ /* 0x000fe400000006ff */
[----:B------:R-:W-:-:S04]  /*1530*/  LOP3.LUT R14, R14, R18, R29, 0xfe, !PT ;  /* 0x000000120e0e7212 */ /* 0x000fc800078efe1d */
[----:B------:R-:W-:-:S07]  /*1540*/  LOP3.LUT R13, R13, R14, R16, 0xfe, !PT ;  /* 0x0000000e0d0d7212 */ /* 0x000fce00078efe10 */
.L_x_21:
[----:B------:R-:W-:Y:S05]  /*1550*/  @!P3 BRA `(.L_x_19) ;  /* 0x000000000068b947 */ /* 0x000fea0003800000 */
[----:B-123--:R-:W0:Y:S08]  /*1560*/  LDC.64 R14, c[0x0][0x390] ;  /* 0x0000e400ff0e7b82 */ /* 0x00ee300000000a00 */
[----:B------:R-:W1:Y:S01]  /*1570*/  LDC R18, c[0x0][0x3a8] ;  /* 0x0000ea00ff127b82 */ /* 0x000e620000000800 */
[----:B0-----:R-:W-:-:S05]  /*1580*/  IMAD.WIDE.U32 R14, R17, 0x4, R14 ;  /* 0x00000004110e7825 */ /* 0x001fca00078e000e */
[----:B------:R-:W2:Y:S01]  /*1590*/  LDG.E R19, desc[UR12][R14.64] ;  /* 0x0000000c0e137981 */ /* 0x000ea2000c1e1900 */
[----:B------:R-:W-:Y:S02]  /*15a0*/  ISETP.NE.AND P0, PT, R4, 0x1, PT ;  /* 0x000000010400780c */ /* 0x000fe40003f05270 */
[----:B------:R-:W-:-:S05]  /*15b0*/  LOP3.LUT R16, RZ, R17, RZ, 0x33, !PT ;  /* 0x00000011ff107212 */ /* 0x000fca00078e33ff */
[----:B-1----:R-:W-:Y:S01]  /*15c0*/  IMAD.IADD R16, R16, 0x1, R18 ;  /* 0x0000000110107824 */ /* 0x002fe200078e0212 */
[----:B--2---:R-:W-:-:S04]  /*15d0*/  SHF.R.U32.HI R19, RZ, R12, R19 ;  /* 0x0000000cff137219 */ /* 0x004fc80000011613 */
[----:B------:R-:W-:-:S04]  /*15e0*/  LOP3.LUT R19, R19, 0x1, RZ, 0xc0, !PT ;  /* 0x0000000113137812 */ /* 0x000fc800078ec0ff */
[----:B------:R-:W-:-:S04]  /*15f0*/  SHF.L.U32 R16, R19, R16, RZ ;  /* 0x0000001013107219 */ /* 0x000fc800000006ff */
[----:B------:R-:W-:Y:S01]  /*1600*/  LOP3.LUT R13, R16, R13, RZ, 0xfc, !PT ;  /* 0x0000000d100d7212 */ /* 0x000fe200078efcff */
[----:B------:R-:W-:Y:S06]  /*1610*/  @!P0 BRA `(.L_x_19) ;  /* 0x0000000000388947 */ /* 0x000fec0003800000 */
[----:B------:R-:W-:Y:S01]  /*1620*/  ISETP.NE.AND P0, PT, R4, 0x2, PT ;  /* 0x000000020400780c */ /* 0x000fe20003f05270 */
[----:B------:R-:W2:-:S12]  /*1630*/  LDG.E R19, desc[UR12][R14.64+0x4] ;  /* 0x0000040c0e137981 */ /* 0x000e98000c1e1900 */
[----:B------:R-:W3:Y:S01]  /*1640*/  @P0 LDG.E R23, desc[UR12][R14.64+0x8] ;  /* 0x0000080c0e170981 */ /* 0x000ee2000c1e1900 */
[----:B------:R-:W-:-:S04]  /*1650*/  IMAD.IADD R18, R18, 0x1, -R17 ;  /* 0x0000000112127824 */ /* 0x000fc800078e0a11 */
[C---:B------:R-:W-:Y:S02]  /*1660*/  VIADD R16, R18.reuse, 0xfffffffe ;  /* 0xfffffffe12107836 */ /* 0x040fe40000000000 */
[----:B------:R-:W-:Y:S01]  /*1670*/  @P0 VIADD R18, R18, 0xfffffffd ;  /* 0xfffffffd12120836 */ /* 0x000fe20000000000 */
[----:B--2---:R-:W-:-:S04]  /*1680*/  SHF.R.U32.HI R19, RZ, R12, R19 ;  /* 0x0000000cff137219 */ /* 0x004fc80000011613 */
[----:B------:R-:W-:-:S04]  /*1690*/  LOP3.LUT R19, R19, 0x1, RZ, 0xc0, !PT ;  /* 0x0000000113137812 */ /* 0x000fc800078ec0ff */
[----:B------:R-:W-:Y:S02]  /*16a0*/  SHF.L.U32 R16, R19, R16, RZ ;  /* 0x0000001013107219 */ /* 0x000fe400000006ff */
[----:B---3--:R-:W-:Y:S02]  /*16b0*/  @P0 SHF.R.U32.HI R23, RZ, R12, R23 ;  /* 0x0000000cff170219 */ /* 0x008fe40000011617 */
[----:B------:R-:W-:Y:S02]  /*16c0*/  LOP3.LUT R13, R16, R13, RZ, 0xfc, !PT ;  /* 0x0000000d100d7212 */ /* 0x000fe400078efcff */
[----:B------:R-:W-:-:S04]  /*16d0*/  @P0 LOP3.LUT R23, R23, 0x1, RZ, 0xc0, !PT ;  /* 0x0000000117170812 */ /* 0x000fc800078ec0ff */
[----:B------:R-:W-:-:S04]  /*16e0*/  @P0 SHF.L.U32 R18, R23, R18, RZ ;  /* 0x0000001217120219 */ /* 0x000fc800000006ff */
[----:B------:R-:W-:-:S07]  /*16f0*/  @P0 LOP3.LUT R13, R18, R13, RZ, 0xfc, !PT ;  /* 0x0000000d120d0212 */ /* 0x000fce00078efcff */
.L_x_19:
[----:B-123--:R-:W0:Y:S01]  /*1700*/  LDC.64 R14, c[0x0][0x398] ;  /* 0x0000e600ff0e7b82 */ /* 0x00ee220000000a00 */
[----:B------:R-:W1:Y:S01]  /*1710*/  LDCU UR5, c[0x0][0x3a8] ;  /* 0x00007500ff0577ac */ /* 0x000e620008000800 */
[----:B0-----:R-:W-:-:S04]  /*1720*/  IMAD.WIDE.U32 R14, R12, 0x4, R14 ;  /* 0x000000040c0e7825 */ /* 0x001fc800078e000e */
[----:B------:R-:W-:Y:S01]  /*1730*/  VIADD R12, R12, 0x1 ;  /* 0x000000010c0c7836 */ /* 0x000fe20000000000 */
[----:B------:R0:W-:Y:S04]  /*1740*/  STG.E desc[UR12][R14.64], R13 ;  /* 0x0000000d0e007986 */ /* 0x0001e8000c10190c */
[----:B-1----:R-:W-:-:S13]  /*1750*/  ISETP.NE.AND P0, PT, R12, UR5, PT ;  /* 0x000000050c007c0c */ /* 0x002fda000bf05270 */
[----:B0-----:R-:W-:Y:S05]  /*1760*/  @P0 BRA `(.L_x_22) ;  /* 0xfffffff000880947 */ /* 0x001fea000383ffff */
[----:B------:R-:W0:Y:S08]  /*1770*/  LDC.64 R14, c[0x0][0x388] ;  /* 0x0000e200ff0e7b82 */ /* 0x000e300000000a00 */
[----:B------:R-:W1:Y:S01]  /*1780*/  LDC.64 R12, c[0x0][0x398] ;  /* 0x0000e600ff0c7b82 */ /* 0x000e620000000a00 */
[----:B0-----:R-:W2:Y:S04]  /*1790*/  LDG.E R14, desc[UR12][R14.64] ;  /* 0x0000000c0e0e7981 */ /* 0x001ea8000c1e1900 */
[----:B-1----:R-:W2:Y:S02]  /*17a0*/  LDG.E R13, desc[UR12][R12.64] ;  /* 0x0000000c0c0d7981 */ /* 0x002ea4000c1e1900 */
[----:B--2---:R-:W-:-:S05]  /*17b0*/  IMAD.IADD R16, R14, 0x1, -R13 ;  /* 0x000000010e107824 */ /* 0x004fca00078e0a0d */
[C---:B------:R-:W-:Y:S02]  /*17c0*/  ISETP.NE.AND P3, PT, R16.reuse, RZ, PT ;  /* 0x000000ff1000720c */ /* 0x040fe40003f65270 */
[----:B------:R-:W-:-:S11]  /*17d0*/  ISETP.GT.AND P0, PT, R16, RZ, PT ;  /* 0x000000ff1000720c */ /* 0x000fd60003f04270 */
[----:B------:R-:W-:Y:S05]  /*17e0*/  @P3 BRA `(.L_x_23) ;  /* 0x00000000003c3947 */ /* 0x000fea0003800000 */
[----:B------:R-:W0:Y:S01]  /*17f0*/  LDC.64 R12, c[0x0][0x398] ;  /* 0x0000e600ff0c7b82 */ /* 0x000e220000000a00 */
[----:B------:R-:W-:Y:S01]  /*1800*/  IMAD.MOV.U32 R23, RZ, RZ, RZ ;  /* 0x000000ffff177224 */ /* 0x000fe200078e00ff */
[----:B------:R-:W1:Y:S06]  /*1810*/  LDCU UR5, c[0x0][0x3a8] ;  /* 0x00007500ff0577ac */ /* 0x000e6c0008000800 */
[----:B------:R-:W2:Y:S02]  /*1820*/  LDC.64 R14, c[0x0][0x388] ;  /* 0x0000e200ff0e7b82 */ /* 0x000ea40000000a00 */
.L_x_24:
[----:B------:R-:W-:-:S05]  /*1830*/  VIADD R23, R23, 0x1 ;  /* 0x0000000117177836 */ /* 0x000fca0000000000 */
[----:B-1----:R-:W-:-:S13]  /*1840*/  ISETP.NE.AND P0, PT, R23, UR5, PT ;  /* 0x0000000517007c0c */ /* 0x002fda000bf05270 */
[----:B------:R-:W-:Y:S05]  /*1850*/  @!P0 BRA `(.L_x_11) ;  /* 0x0000002000008947 */ /* 0x000fea0003800000 */
[----:B--2---:R-:W-:-:S04]  /*1860*/  IMAD.WIDE.U32 R16, R23, 0x4, R14 ;  /* 0x0000000417107825 */ /* 0x004fc800078e000e */
[----:B0-----:R-:W-:Y:S02]  /*1870*/  IMAD.WIDE.U32 R18, R23, 0x4, R12 ;  /* 0x0000000417127825 */ /* 0x001fe400078e000c */
[----:B------:R-:W2:Y:S04]  /*1880*/  LDG.E R16, desc[UR12][R16.64] ;  /* 0x0000000c10107981 */ /* 0x000ea8000c1e1900 */
[----:B------:R-:W2:Y:S02]  /*1890*/  LDG.E R19, desc[UR12][R18.64] ;  /* 0x0000000c12137981 */ /* 0x000ea4000c1e1900 */
[----:B--2---:R-:W-:-:S05]  /*18a0*/  IMAD.IADD R22, R16, 0x1, -R19 ;  /* 0x0000000110167824 */ /* 0x004fca00078e0a13 */
[C---:B------:R-:W-:Y:S02]  /*18b0*/  ISETP.NE.AND P3, PT, R22.reuse, RZ, PT ;  /* 0x000000ff1600720c */ /* 0x040fe40003f65270 */
[----:B------:R-:W-:-:S11]  /*18c0*/  ISETP.GT.AND P0, PT, R22, RZ, PT ;  /* 0x000000ff1600720c */ /* 0x000fd60003f04270 */
[----:B------:R-:W-:Y:S05]  /*18d0*/  @!P3 BRA `(.L_x_24) ;  /* 0xfffffffc00d4b947 */ /* 0x000fea000383ffff */
.L_x_23:
[----:B------:R-:W-:Y:S05]  /*18e0*/  @P0 BRA `(.L_x_10) ;  /* 0x0000005800240947 */ /* 0x000fea0003800000 */
[----:B------:R-:W-:-:S07]  /*18f0*/  IMAD.MOV.U32 R12, RZ, RZ, RZ ;  /* 0x000000ffff0c7224 */ /* 0x000fce00078e00ff */
.L_x_30:
[----:B------:R-:W-:Y:S02]  /*1900*/  IMAD.MOV.U32 R17, RZ, RZ, RZ ;  /* 0x000000ffff117224 */ /* 0x000fe400078e00ff */
[----:B------:R-:W-:Y:S01]  /*1910*/  IMAD.MOV.U32 R13, RZ, RZ, RZ ;  /* 0x000000ffff0d7224 */ /* 0x000fe200078e00ff */
[----:B------:R-:W-:Y:S06]  /*1920*/  @!P2 BRA `(.L_x_25) ;  /* 0x00000004008ca947 */ /* 0x000fec0003800000 */
[----:B------:R-:W-:Y:S02]  /*1930*/  IMAD.MOV.U32 R16, RZ, RZ, RZ ;  /* 0x000000ffff107224 */ /* 0x000fe400078e00ff */
[----:B------:R-:W-:-:S07]  /*1940*/  IMAD.MOV.U32 R13, RZ, RZ, RZ ;  /* 0x000000ffff0d7224 */ /* 0x000fce00078e00ff */
.L_x_26:
[----:B------:R-:W0:Y:S08]  /*1950*/  LDC.64 R14, c[0x0][0x398] ;  /* 0x0000e600ff0e7b82 */ /* 0x000e300000000a00 */
        /* <DEDUP_REMOVED lines=96> */
.L_x_25:
[----:B------:R-:W-:Y:S05]  /*1f60*/  @!P1 BRA `(.L_x_27) ;  /* 0x0000000400c09947 */ /* 0x000fea0003800000 */
[----:B------:R-:W-:Y:S02]  /*1f70*/  ISETP.GE.U32.AND P0, PT, R3, 0x7, PT ;  /* 0x000000070300780c */ /* 0x000fe40003f06070 */
[----:B------:R-:W-:-:S11]  /*1f80*/  ISETP.NE.AND P3, PT, R6, RZ, PT ;  /* 0x000000ff0600720c */ /* 0x000fd60003f65270 */
[----:B------:R-:W-:Y:S05]  /*1f90*/  @!P0 BRA `(.L_x_28) ;  /* 0x0000000000c88947 */ /* 0x000fea0003800000 */
[----:B------:R-:W0:Y:S08]  /*1fa0*/  LDC.64 R14, c[0x0][0x398] ;  /* 0x0000e600ff0e7b82 */ /* 0x000e300000000a00 */
        /* <DEDUP_REMOVED lines=49> */
.L_x_28:
        /* <DEDUP_REMOVED lines=32> */
.L_x_29:
[----:B------:R-:W-:Y:S05]  /*24c0*/  @!P3 BRA `(.L_x_27) ;  /* 0x000000000068b947 */ /* 0x000fea0003800000 */
[----:B------:R-:W0:Y:S08]  /*24d0*/  LDC.64 R14, c[0x0][0x398] ;  /* 0x0000e600ff0e7b82 */ /* 0x000e300000000a00 */
        /* <DEDUP_REMOVED lines=25> */
.L_x_27:
[----:B------:R-:W0:Y:S01]  /*2670*/  LDC.64 R14, c[0x0][0x390] ;  /* 0x0000e400ff0e7b82 */ /* 0x000e220000000a00 */
        /* <DEDUP_REMOVED lines=18> */
.L_x_32:
[----:B------:R-:W-:Y:S01]  /*27a0*/  VIADD R23, R23, 0x1 ;  /* 0x0000000117177836 */ /* 0x000fe20000000000 */
[----:B------:R-:W-:Y:S02]  /*27b0*/  UPLOP3.LUT UP1, UPT, UPT, UPT, UPT, 0x80, 0x8 ;  /* 0x000000000008789c */ /* 0x000fe40003f2f070 */
[----:B------:R-:W-:Y:S02]  /*27c0*/  UPLOP3.LUT UP0, UPT, UPT, UPT, UPT, 0x80, 0x8 ;  /* 0x000000000008789c */ /* 0x000fe40003f0f070 */
[----:B-1----:R-:W-:Y:S01]  /*27d0*/  ISETP.NE.AND P0, PT, R23, UR5, PT ;  /* 0x0000000517007c0c */ /* 0x002fe2000bf05270 */
[----:B------:R-:W-:-:S12]  /*27e0*/  UMOV UR14, 0x4 ;  /* 0x00000004000e7882 */ /* 0x000fd80000000000 */
        /* <DEDUP_REMOVED lines=9> */
.L_x_31:
[----:B------:R-:W-:Y:S05]  /*2880*/  @P0 BRA `(.L_x_10) ;  /* 0x00000048003c0947 */ /* 0x000fea0003800000 */
[----:B------:R-:W-:-:S07]  /*2890*/  IMAD.MOV.U32 R12, RZ, RZ, RZ ;  /* 0x000000ffff0c7224 */ /* 0x000fce00078e00ff */
.L_x_38:
[----:B------:R-:W-:Y:S02]  /*28a0*/  IMAD.MOV.U32 R17, RZ, RZ, RZ ;  /* 0x000000ffff117224 */ /* 0x000fe400078e00ff */
[----:B------:R-:W-:Y:S01]  /*28b0*/  IMAD.MOV.U32 R13, RZ, RZ, RZ ;  /* 0x000000ffff0d7224 */ /* 0x000fe200078e00ff */
[----:B------:R-:W-:Y:S06]  /*28c0*/  @!P2 BRA `(.L_x_33) ;  /* 0x00000004008ca947 */ /* 0x000fec0003800000 */
[----:B------:R-:W-:Y:S02]  /*28d0*/  IMAD.MOV.U32 R16, RZ, RZ, RZ ;  /* 0x000000ffff107224 */ /* 0x000fe400078e00ff */
[----:B------:R-:W-:-:S07]  /*28e0*/  IMAD.MOV.U32 R13, RZ, RZ, RZ ;  /* 0x000000ffff0d7224 */ /* 0x000fce00078e00ff */
.L_x_34:
        /* <DEDUP_REMOVED lines=97> */
.L_x_33:
        /* <DEDUP_REMOVED lines=54> */
.L_x_36:
        /* <DEDUP_REMOVED lines=32> */
.L_x_37:
        /* <DEDUP_REMOVED lines=27> */
.L_x_35:
        /* <DEDUP_REMOVED lines=19> */
.L_x_40:
        /* <DEDUP_REMOVED lines=14> */
.L_x_39:
[----:B------:R-:W-:Y:S05]  /*3820*/  @P0 BRA `(.L_x_10) ;  /* 0x0000003800540947 */ /* 0x000fea0003800000 */
[----:B------:R-:W-:Y:S02]  /*3830*/  UPLOP3.LUT UP0, UPT, UPT, UPT, UPT, 0x40, 0x4 ;  /* 0x000000000004789c */ /* 0x000fe40003f0e870 */
[----:B------:R-:W-:Y:S01]  /*3840*/  UPLOP3.LUT UP1, UPT, UPT, UPT, UPT, 0x80, 0x8 ;  /* 0x000000000008789c */ /* 0x000fe20003f2f070 */
[----:B------:R-:W-:-:S10]  /*3850*/  UMOV UR14, 0x8 ;  /* 0x00000008000e7882 */ /* 0x000fd40000000000 */
.L_x_11:
[----:B------:R-:W-:-:S09]  /*3860*/  UISETP.GE.AND UP2, UPT, UR5, 0x1, UPT ;  /* 0x000000010500788c */ /* 0x000fd2000bf46270 */
[----:B------:R-:W-:Y:S05]  /*3870*/  BRA.U !UP2, `(.L_x_41) ;  /* 0x000000090a5c7547 */ /* 0x000fea000b800000 */
[----:B------:R-:W-:Y:S01]  /*3880*/  ISETP.GE.U32.AND P0, PT, R8, 0xf, PT ;  /* 0x0000000f0800780c */ /* 0x000fe20003f06070 */
[----:B------:R-:W-:-:S12]  /*3890*/  IMAD.MOV.U32 R17, RZ, RZ, RZ ;  /* 0x000000ffff117224 */ /* 0x000fd800078e00ff */
[----:B------:R-:W-:Y:S05]  /*38a0*/  @!P0 BRA `(.L_x_42) ;  /* 0x0000000000a48947 */ /* 0x000fea0003800000 */
[----:B------:R-:W-:-:S07]  /*38b0*/  IMAD.MOV.U32 R16, RZ, RZ, RZ ;  /* 0x000000ffff107224 */ /* 0x000fce00078e00ff */
.L_x_43:
[----:B0-----:R-:W0:Y:S08]  /*38c0*/  LDC.64 R12, c[0x0][0x388] ;  /* 0x0000e200ff0c7b82 */ /* 0x001e300000000a00 */
[----:B--2-4-:R-:W1:Y:S01]  /*38d0*/  LDC.64 R14, c[0x0][0x398] ;  /* 0x0000e600ff0e7b82 */ /* 0x014e620000000a00 */
        /* <DEDUP_REMOVED lines=23> */
[----:B----4-:R4:W-:Y:S04]  /*3a50*/  STG.E desc[UR12][R14.64+0x28], R27 ;  /* 0x0000281b0e007986 */ /* 0x0109e8000c10190c */
[----:B-----5:R-:W5:Y:S04]  /*3a60*/  LDG.E R29, desc[UR12][R12.64+0x2c] ;  /* 0x00002c0c0c1d7981 */ /* 0x020f68000c1e1900 */
[----:B-----5:R4:W-:Y:S04]  /*3a70*/  STG.E desc[UR12][R14.64+0x2c], R29 ;  /* 0x00002c1d0e007986 */ /* 0x0209e8000c10190c */
[----:B0-----:R-:W5:Y:S04]  /*3a80*/  LDG.E R17, desc[UR12][R12.64+0x30] ;  /* 0x0000300c0c117981 */ /* 0x001f68000c1e1900 */
[----:B-----5:R4:W-:Y:S04]  /*3a90*/  STG.E desc[UR12][R14.64+0x30], R17 ;  /* 0x000030110e007986 */ /* 0x0209e8000c10190c */
[----:B-1----:R-:W5:Y:S04]  /*3aa0*/  LDG.E R19, desc[UR12][R12.64+0x34] ;  /* 0x0000340c0c137981 */ /* 0x002f68000c1e1900 */
[----:B-----5:R4:W-:Y:S04]  /*3ab0*/  STG.E desc[UR12][R14.64+0x34], R19 ;  /* 0x000034130e007986 */ /* 0x0209e8000c10190c */
[----:B--2---:R-:W2:Y:S01]  /*3ac0*/  LDG.E R23, desc[UR12][R12.64+0x38] ;  /* 0x0000380c0c177981 */ /* 0x004ea2000c1e1900 */
[----:B------:R-:W-:-:S05]  /*3ad0*/  VIADD R16, R16, 0x10 ;  /* 0x0000001010107836 */ /* 0x000fca0000000000 */
[----:B------:R-:W-:Y:S01]  /*3ae0*/  ISETP.NE.AND P0, PT, R16, R5, PT ;  /* 0x000000051000720c */ /* 0x000fe20003f05270 */
[----:B--2---:R4:W-:Y:S04]  /*3af0*/  STG.E desc[UR12][R14.64+0x38], R23 ;  /* 0x000038170e007986 */ /* 0x0049e8000c10190c */
[----:B---3--:R-:W2:Y:S04]  /*3b00*/  LDG.E R25, desc[UR12][R12.64+0x3c] ;  /* 0x00003c0c0c197981 */ /* 0x008ea8000c1e1900 */
[----:B--2---:R4:W-:Y:S04]  /*3b10*/  STG.E desc[UR12][R14.64+0x3c], R25 ;  /* 0x00003c190e007986 */ /* 0x0049e8000c10190c */
[----:B------:R-:W-:Y:S05]  /*3b20*/  @P0 BRA `(.L_x_43) ;  /* 0xfffffffc00640947 */ /* 0x000fea000383ffff */
[----:B----4-:R-:W-:-:S07]  /*3b30*/  IMAD.MOV.U32 R17, RZ, RZ, R5 ;  /* 0x000000ffff117224 */ /* 0x010fce00078e0005 */
.L_x_42:
[----:B------:R-:W-:-:S13]  /*3b40*/  ISETP.NE.AND P0, PT, R7, RZ, PT ;  /* 0x000000ff0700720c */ /* 0x000fda0003f05270 */
[----:B------:R-:W-:Y:S05]  /*3b50*/  @!P0 BRA `(.L_x_44) ;  /* 0x0000000000e08947 */ /* 0x000fea0003800000 */
[----:B------:R-:W-:Y:S02]  /*3b60*/  ISETP.GE.U32.AND P0, PT, R3, 0x7, PT ;  /* 0x000000070300780c */ /* 0x000fe40003f06070 */
[----:B------:R-:W-:-:S11]  /*3b70*/  ISETP.NE.AND P1, PT, R6, RZ, PT ;  /* 0x000000ff0600720c */ /* 0x000fd60003f25270 */
[----:B------:R-:W-:Y:S05]  /*3b80*/  @!P0 BRA `(.L_x_45) ;  /* 0x0000000000548947 */ /* 0x000fea0003800000 */
[----:B0-----:R-:W0:Y:S08]  /*3b90*/  LDC.64 R12, c[0x0][0x388] ;  /* 0x0000e200ff0c7b82 */ /* 0x001e300000000a00 */
[----:B--2---:R-:W1:Y:S01]  /*3ba0*/  LDC.64 R14, c[0x0][0x398] ;  /* 0x0000e600ff0e7b82 */ /* 0x004e620000000a00 */
        /* <DEDUP_REMOVED lines=14> */
[----:B0-----:R-:W2:Y:S04]  /*3c90*/  LDG.E R19, desc[UR12][R12.64+0x18] ;  /* 0x0000180c0c137981 */ /* 0x001ea8000c1e1900 */
[----:B--2---:R3:W-:Y:S04]  /*3ca0*/  STG.E desc[UR12][R14.64+0x18], R19 ;  /* 0x000018130e007986 */ /* 0x0047e8000c10190c */
[----:B-1----:R-:W2:Y:S01]  /*3cb0*/  LDG.E R23, desc[UR12][R12.64+0x1c] ;  /* 0x00001c0c0c177981 */ /* 0x002ea2000c1e1900 */
[----:B------:R-:W-:-:S03]  /*3cc0*/  VIADD R17, R17, 0x8 ;  /* 0x0000000811117836 */ /* 0x000fc60000000000 */
[----:B--2---:R3:W-:Y:S04]  /*3cd0*/  STG.E desc[UR12][R14.64+0x1c], R23 ;  /* 0x00001c170e007986 */ /* 0x0047e8000c10190c */
.L_x_45:
[----:B------:R-:W-:Y:S05]  /*3ce0*/  @!P1 BRA `(.L_x_44) ;  /* 0x00000000007c9947 */ /* 0x000fea0003800000 */
[----:B------:R-:W-:Y:S02]  /*3cf0*/  ISETP.GE.U32.AND P0, PT, R2, 0x3, PT ;  /* 0x000000030200780c */ /* 0x000fe40003f06070 */
[----:B------:R-:W-:-:S11]  /*3d00*/  ISETP.NE.AND P1, PT, R4, RZ, PT ;  /* 0x000000ff0400720c */ /* 0x000fd60003f25270 */
[----:B------:R-:W-:Y:S05]  /*3d10*/  @!P0 BRA `(.L_x_46) ;  /* 0x0000000000348947 */ /* 0x000fea0003800000 */
[----:B0-----:R-:W0:Y:S08]  /*3d20*/  LDC.64 R12, c[0x0][0x388] ;  /* 0x0000e200ff0c7b82 */ /* 0x001e300000000a00 */
[----:B--23--:R-:W1:Y:S01]  /*3d30*/  LDC.64 R14, c[0x0][0x398] ;  /* 0x0000e600ff0e7b82 */ /* 0x00ce620000000a00 */
        /* <DEDUP_REMOVED lines=11> */
.L_x_46:
[----:B------:R-:W-:Y:S05]  /*3df0*/  @!P1 BRA `(.L_x_44) ;  /* 0x0000000000389947 */ /* 0x000fea0003800000 */
[----:B0-----:R-:W0:Y:S08]  /*3e00*/  LDC.64 R12, c[0x0][0x388] ;  /* 0x0000e200ff0c7b82 */ /* 0x001e300000000a00 */
[----:B-123--:R-:W1:Y:S01]  /*3e10*/  LDC.64 R14, c[0x0][0x398] ;  /* 0x0000e600ff0e7b82 */ /* 0x00ee620000000a00 */
[----:B0-----:R-:W-:-:S05]  /*3e20*/  IMAD.WIDE.U32 R12, R17, 0x4, R12 ;  /* 0x00000004110c7825 */ /* 0x001fca00078e000c */
[----:B------:R-:W2:Y:S01]  /*3e30*/  LDG.E R19, desc[UR12][R12.64] ;  /* 0x0000000c0c137981 */ /* 0x000ea2000c1e1900 */
[----:B------:R-:W-:Y:S01]  /*3e40*/  ISETP.NE.AND P0, PT, R4, 0x1, PT ;  /* 0x000000010400780c */ /* 0x000fe20003f05270 */
[----:B-1----:R-:W-:-:S05]  /*3e50*/  IMAD.WIDE.U32 R14, R17, 0x4, R14 ;  /* 0x00000004110e7825 */ /* 0x002fca00078e000e */
        /* <DEDUP_REMOVED lines=8> */
.L_x_44:
[----:B01234-:R-:W-:-:S07]  /*3ee0*/  IMAD.MOV.U32 R15, RZ, RZ, RZ ;  /* 0x000000ffff0f7224 */ /* 0x01ffce00078e00ff */
.L_x_50:
[----:B------:R-:W0:Y:S01]  /*3ef0*/  LDC.64 R12, c[0x0][0x398] ;  /* 0x0000e600ff0c7b82 */ /* 0x000e220000000a00 */
[----:B------:R-:W1:Y:S01]  /*3f00*/  LDCU UR5, c[0x0][0x3a8] ;  /* 0x00007500ff0577ac */ /* 0x000e620008000800 */
[----:B0-----:R-:W-:-:S05]  /*3f10*/  IMAD.WIDE.U32 R12, R15, 0x4, R12 ;  /* 0x000000040f0c7825 */ /* 0x001fca00078e000c */
[----:B------:R0:W5:Y:S01]  /*3f20*/  LDG.E R14, desc[UR12][R12.64] ;  /* 0x0000000c0c0e7981 */ /* 0x000162000c1e1900 */
[----:B-1----:R-:W-:-:S07]  /*3f30*/  IMAD.MOV.U32 R17, RZ, RZ, RZ ;  /* 0x000000ffff117224 */ /* 0x002fce00078e00ff */
.L_x_48:
[----:B0----5:R-:W-:-:S04]  /*3f40*/  SHF.R.U32.HI R12, RZ, R17, R14 ;  /* 0x00000011ff0c7219 */ /* 0x021fc8000001160e */
[----:B------:R-:W-:-:S04]  /*3f50*/  LOP3.LUT R12, R12, 0x1, RZ, 0xc0, !PT ;  /* 0x000000010c0c7812 */ /* 0x000fc800078ec0ff */
[----:B------:R-:W-:-:S13]  /*3f60*/  ISETP.NE.U32.AND P0, PT, R12, 0x1, PT ;  /* 0x000000010c00780c */ /* 0x000fda0003f05070 */
[----:B------:R-:W-:Y:S05]  /*3f70*/  @!P0 BRA `(.L_x_47) ;  /* 0x0000000000148947 */ /* 0x000fea0003800000 */
[----:B------:R-:W-:-:S05]  /*3f80*/  VIADD R17, R17, 0x1 ;  /* 0x0000000111117836 */ /* 0x000fca0000000000 */
[----:B------:R-:W-:-:S13]  /*3f90*/  ISETP.NE.AND P0, PT, R17, UR5, PT ;  /* 0x0000000511007c0c */ /* 0x000fda000bf05270 */
[----:B------:R-:W-:Y:S05]  /*3fa0*/  @P0 BRA `(.L_x_48) ;  /* 0xfffffffc00e40947 */ /* 0x000fea000383ffff */
[----:B------:R-:W-:Y:S01]  /*3fb0*/  IMAD.MOV.U32 R17, RZ, RZ, RZ ;  /* 0x000000ffff117224 */ /* 0x000fe200078e00ff */
[----:B------:R-:W-:Y:S06]  /*3fc0*/  BRA `(.L_x_49) ;  /* 0x00000000000c7947 */ /* 0x000fec0003800000 */
.L_x_47:
[----:B------:R-:W-:Y:S02]  /*3fd0*/  IMAD.IADD R17, R8, 0x1, -R17 ;  /* 0x0000000108117824 */ /* 0x000fe400078e0a11 */
[----:B------:R-:W-:-:S05]  /*3fe0*/  IMAD.MOV.U32 R12, RZ, RZ, 0x1 ;  /* 0x00000001ff0c7424 */ /* 0x000fca00078e00ff */
[----:B------:R-:W-:-:S07]  /*3ff0*/  SHF.L.U32 R17, R12, R17, RZ ;  /* 0x000000110c117219 */ /* 0x000fce00000006ff */
.L_x_49:
        /* <DEDUP_REMOVED lines=19> */
.L_x_52:
        /* <DEDUP_REMOVED lines=11> */
.L_x_51:
[----:B------:R-:W-:Y:S05]  /*41e0*/  @P0 BRA `(.L_x_10) ;  /* 0x0000002c00e40947 */ /* 0x000fea0003800000 */
.L_x_41:
[----:B------:R-:W-:Y:S05]  /*41f0*/  BRA.U !UP1, `(.L_x_53) ;  /* 0x0000002d09b07547 */ /* 0x000fea000b800000 */
[----:B------:R-:W-:Y:S05]  /*4200*/  BRA.U !UP2, `(.L_x_54) ;  /* 0x0000000d0ae47547 */ /* 0x000fea000b800000 */
[----:B0-----:R-:W-:-:S07]  /*4210*/  IMAD.MOV.U32 R12, RZ, RZ, RZ ;  /* 0x000000ffff0c7224 */ /* 0x001fce00078e00ff */
.L_x_60:
[----:B------:R-:W-:Y:S01]  /*4220*/  ISETP.GE.U32.AND P0, PT, R8, 0xf, PT ;  /* 0x0000000f0800780c */ /* 0x000fe20003f06070 */
[----:B------:R-:W-:Y:S02]  /*4230*/  IMAD.MOV.U32 R17, RZ, RZ, RZ ;  /* 0x000000ffff117224 */ /* 0x000fe400078e00ff */
[----:B------:R-:W-:-:S10]  /*4240*/  IMAD.MOV.U32 R13, RZ, RZ, RZ ;  /* 0x000000ffff0d7224 */ /* 0x000fd400078e00ff */
[----:B------:R-:W-:Y:S05]  /*4250*/  @!P0 BRA `(.L_x_55) ;  /* 0x00000004008c8947 */ /* 0x000fea0003800000 */
[----:B------:R-:W-:Y:S02]  /*4260*/  IMAD.MOV.U32 R16, RZ, RZ, RZ ;  /* 0x000000ffff107224 */ /* 0x000fe400078e00ff */
[----:B------:R-:W-:-:S07]  /*4270*/  IMAD.MOV.U32 R13, RZ, RZ, RZ ;  /* 0x000000ffff0d7224 */ /* 0x000fce00078e00ff */
.L_x_56:
[----:B--2---:R-:W0:Y:S08]  /*4280*/  LDC.64 R14, c[0x0][0x390] ;  /* 0x0000e400ff0e7b82 */ /* 0x004e300000000a00 */
        /* <DEDUP_REMOVED lines=96> */
.L_x_55:
[----:B------:R-:W-:-:S13]  /*4890*/  ISETP.NE.AND P0, PT, R7, RZ, PT ;  /* 0x000000ff0700720c */ /* 0x000fda0003f05270 */
[----:B------:R-:W-:Y:S05]  /*48a0*/  @!P0 BRA `(.L_x_57) ;  /* 0x0000000400c08947 */ /* 0x000fea0003800000 */
[----:B------:R-:W-:Y:S02]  /*48b0*/  ISETP.GE.U32.AND P0, PT, R3, 0x7, PT ;  /* 0x000000070300780c */ /* 0x000fe40003f06070 */
[----:B------:R-:W-:-:S11]  /*48c0*/  ISETP.NE.AND P1, PT, R6, RZ, PT ;  /* 0x000000ff0600720c */ /* 0x000fd60003f25270 */
[----:B------:R-:W-:Y:S05]  /*48d0*/  @!P0 BRA `(.L_x_58) ;  /* 0x0000000000c88947 */ /* 0x000fea0003800000 */
[----:B--2---:R-:W0:Y:S08]  /*48e0*/  LDC.64 R14, c[0x0][0x390] ;  /* 0x0000e400ff0e7b82 */ /* 0x004e300000000a00 */
        /* <DEDUP_REMOVED lines=49> */
.L_x_58:
        /* <DEDUP_REMOVED lines=32> */
.L_x_59:
[----:B------:R-:W-:Y:S05]  /*4e00*/  @!P1 BRA `(.L_x_57) ;  /* 0x0000000000689947 */ /* 0x000fea0003800000 */
[----:B--2---:R-:W0:Y:S08]  /*4e10*/  LDC.64 R14, c[0x0][0x390] ;  /* 0x0000e400ff0e7b82 */ /* 0x004e300000000a00 */
        /* <DEDUP_REMOVED lines=25> */
.L_x_57:
[----:B--2---:R-:W0:Y:S01]  /*4fb0*/  LDC.64 R14, c[0x0][0x398] ;  /* 0x0000e600ff0e7b82 */ /* 0x004e220000000a00 */
        /* <DEDUP_REMOVED lines=18> */
.L_x_62:
        /* <DEDUP_REMOVED lines=11> */
.L_x_61:
[----:B------:R-:W-:Y:S05]  /*5190*/  @P0 BRA `(.L_x_10) ;  /* 0x0000001c00f80947 */ /* 0x000fea0003800000 */
.L_x_54:
[----:B------:R-:W-:-:S09]  /*51a0*/  UISETP.LT.OR UP0, UPT, UR5, 0x1, UP0 ;  /* 0x000000010500788c */ /* 0x000fd20008701670 */
[----:B------:R-:W-:Y:S05]  /*51b0*/  BRA.U UP0, `(.L_x_53) ;  /* 0x0000001d00c07547 */ /* 0x000fea000b800000 */
[----:B0-----:R-:W-:-:S07]  /*51c0*/  IMAD.MOV.U32 R12, RZ, RZ, RZ ;  /* 0x000000ffff0c7224 */ /* 0x001fce00078e00ff */
.L_x_68:
[----:B------:R-:W-:Y:S01]  /*51d0*/  ISETP.GE.U32.AND P1, PT, R8, 0xf, PT ;  /* 0x0000000f0800780c */ /* 0x000fe20003f26070 */
[----:B------:R-:W-:Y:S02]  /*51e0*/  IMAD.MOV.U32 R17, RZ, RZ, RZ ;  /* 0x000000ffff117224 */ /* 0x000fe400078e00ff */
[----:B------:R-:W-:-:S10]  /*51f0*/  IMAD.MOV.U32 R13, RZ, RZ, RZ ;  /* 0x000000ffff0d7224 */ /* 0x000fd400078e00ff */
[----:B------:R-:W-:Y:S05]  /*5200*/  @!P1 BRA `(.L_x_63) ;  /* 0x00000004008c9947 */ /* 0x000fea0003800000 */
[----:B------:R-:W-:Y:S02]  /*5210*/  IMAD.MOV.U32 R16, RZ, RZ, RZ ;  /* 0x000000ffff107224 */ /* 0x000fe400078e00ff */
[----:B------:R-:W-:-:S07]  /*5220*/  IMAD.MOV.U32 R13, RZ, RZ, RZ ;  /* 0x000000ffff0d7224 */ /* 0x000fce00078e00ff */
.L_x_64:
        /* <DEDUP_REMOVED lines=97> */
.L_x_63:
        /* <DEDUP_REMOVED lines=55> */
.L_x_66:
        /* <DEDUP_REMOVED lines=32> */
.L_x_67:
        /* <DEDUP_REMOVED lines=27> */
.L_x_65:
        /* <DEDUP_REMOVED lines=19> */
.L_x_71:
        /* <DEDUP_REMOVED lines=11> */
.L_x_69:
[----:B------:R-:W-:Y:S05]  /*6140*/  @P0 BRA `(.L_x_10) ;  /* 0x00000010000c0947 */ /* 0x000fea0003800000 */
.L_x_70:
[----:B0-----:R-:W-:-:S07]  /*6150*/  IMAD.MOV.U32 R12, RZ, RZ, RZ ;  /* 0x000000ffff0c7224 */ /* 0x001fce00078e00ff */
.L_x_77:
[----:B------:R-:W-:Y:S02]  /*6160*/  IMAD.MOV.U32 R17, RZ, RZ, RZ ;  /* 0x000000ffff117224 */ /* 0x000fe400078e00ff */
[----:B------:R-:W-:Y:S01]  /*6170*/  IMAD.MOV.U32 R13, RZ, RZ, RZ ;  /* 0x000000ffff0d7224 */ /* 0x000fe200078e00ff */
[----:B------:R-:W-:Y:S06]  /*6180*/  @!P1 BRA `(.L_x_72) ;  /* 0x00000004008c9947 */ /* 0x000fec0003800000 */
[----:B------:R-:W-:Y:S02]  /*6190*/  IMAD.MOV.U32 R16, RZ, RZ, RZ ;  /* 0x000000ffff107224 */ /* 0x000fe400078e00ff */
[----:B------:R-:W-:-:S07]  /*61a0*/  IMAD.MOV.U32 R13, RZ, RZ, RZ ;  /* 0x000000ffff0d7224 */ /* 0x000fce00078e00ff */
.L_x_73:
        /* <DEDUP_REMOVED lines=97> */
.L_x_72:
        /* <DEDUP_REMOVED lines=54> */
.L_x_75:
        /* <DEDUP_REMOVED lines=32> */
.L_x_76:
        /* <DEDUP_REMOVED lines=27> */
.L_x_74:
        /* <DEDUP_REMOVED lines=19> */
.L_x_79:
        /* <DEDUP_REMOVED lines=11> */
.L_x_78:
[----:B------:R-:W-:Y:S05]  /*70b0*/  @P0 BRA `(.L_x_10) ;  /* 0x0000000000300947 */ /* 0x000fea0003800000 */
.L_x_53:
[----:B------:R-:W0:Y:S02]  /*70c0*/  LDC.64 R16, c[0x0][0x380] ;  /* 0x0000e000ff107b82 */ /* 0x000e240000000a00 */
[----:B0-----:R-:W3:Y:S04]  /*70d0*/  LDG.E.64 R12, desc[UR12][R16.64+0x8] ;  /* 0x0000080c100c7981 */ /* 0x001ee8000c1e1b00 */
[----:B--2---:R-:W2:Y:S01]  /*70e0*/  LDG.E.64 R14, desc[UR12][R16.64] ;  /* 0x0000000c100e7981 */ /* 0x004ea2000c1e1b00 */
[----:B---3--:R-:W-:Y:S02]  /*70f0*/  IADD3 R12, P0, PT, R12, 0x1, RZ ;  /* 0x000000010c0c7810 */ /* 0x008fe40007f1e0ff */
[----:B--2---:R-:W-:-:S03]  /*7100*/  IADD3 R14, P1, PT, R14, UR14, RZ ;  /* 0x0000000e0e0e7c10 */ /* 0x004fc6000ff3e0ff */
[----:B------:R-:W-:Y:S01]  /*7110*/  IMAD.X R13, RZ, RZ, R13, P0 ;  /* 0x000000ffff0d7224 */ /* 0x000fe200000e060d */
[----:B------:R-:W-:-:S04]  /*7120*/  IADD3.X R15, PT, PT, R15, UR4, RZ, P1, !PT ;  /* 0x000000040f0f7c10 */ /* 0x000fc80008ffe4ff */
[----:B------:R0:W-:Y:S04]  /*7130*/  STG.E.64 desc[UR12][R16.64+0x8], R12 ;  /* 0x0000080c10007986 */ /* 0x0001e8000c101b0c */
[----:B------:R0:W-:Y:S01]  /*7140*/  STG.E.64 desc[UR12][R16.64], R14 ;  /* 0x0000000e10007986 */ /* 0x0001e2000c101b0c */
[----:B------:R-:W-:Y:S05]  /*7150*/  BRA `(.L_x_10) ;  /* 0x0000000000087947 */ /* 0x000fea0003800000 */
.L_x_9:
[----:B------:R-:W-:-:S13]  /*7160*/  ISETP.NE.AND P0, PT, R17, RZ, PT ;  /* 0x000000ff1100720c */ /* 0x000fda0003f05270 */
[----:B------:R-:W-:Y:S05]  /*7170*/  @P0 BRA `(.L_x_80) ;  /* 0x0000000000500947 */ /* 0x000fea0003800000 */
.L_x_10:
[----:B------:R-:W-:-:S04]  /*7180*/  ISETP.GT.U32.AND P0, PT, R0, R1, PT ;  /* 0x000000010000720c */ /* 0x000fc80003f04070 */
[----:B------:R-:W-:-:S13]  /*7190*/  ISETP.GT.U32.AND.EX P0, PT, R20, RZ, PT, P0 ;  /* 0x000000ff1400720c */ /* 0x000fda0003f04100 */
[----:B------:R-:W-:Y:S05]  /*71a0*/  @!P0 EXIT ;  /* 0x000000000000894d */ /* 0x000fea0003800000 */
[----:B0-----:R0:W2:Y:S01]  /*71b0*/  LDL R17, [R9+-0x4] ;  /* 0xfffffc0009117983 */ /* 0x0010a20000100800 */
[----:B------:R-:W-:Y:S01]  /*71c0*/  IMAD.MOV.U32 R13, RZ, RZ, R0 ;  /* 0x000000ffff0d7224 */ /* 0x000fe200078e0000 */
[----:B------:R-:W-:Y:S01]  /*71d0*/  IADD3 R0, P1, PT, R0, -0x4, RZ ;  /* 0xfffffffc00007810 */ /* 0x000fe20007f3e0ff */
[----:B------:R-:W-:Y:S02]  /*71e0*/  VIADD R12, R9, 0xfffffffc ;  /* 0xfffffffc090c7836 */ /* 0x000fe40000000000 */
[----:B------:R-:W-:Y:S01]  /*71f0*/  IMAD.MOV.U32 R18, RZ, RZ, R20 ;  /* 0x000000ffff127224 */ /* 0x000fe200078e0014 */
[----:B------:R-:W-:Y:S01]  /*7200*/  IADD3.X R20, PT, PT, R20, -0x1, RZ, P1, !PT ;  /* 0xffffffff14147810 */ /* 0x000fe20000ffe4ff */
[----:B------:R-:W-:Y:S02]  /*7210*/  IMAD.MOV.U32 R19, RZ, RZ, R9 ;  /* 0x000000ffff137224 */ /* 0x000fe400078e0009 */
[----:B------:R-:W-:Y:S02]  /*7220*/  VIADD R21, R21, 0xffffffff ;  /* 0xffffffff15157836 */ /* 0x000fe40000000000 */
[----:B0-----:R-:W-:Y:S01]  /*7230*/  IMAD.MOV.U32 R9, RZ, RZ, R12 ;  /* 0x000000ffff097224 */ /* 0x001fe200078e000c */
[----:B--2---:R-:W-:-:S13]  /*7240*/  ISETP.NE.AND P0, PT, R17, RZ, PT ;  /* 0x000000ff1100720c */ /* 0x004fda0003f05270 */
[----:B------:R-:W-:Y:S05]  /*7250*/  @!P0 BRA `(.L_x_10) ;  /* 0xfffffffc00c88947 */ /* 0x000fea000383ffff */
[----:B------:R0:W5:Y:S04]  /*7260*/  LDL R15, [R19+-0x8] ;  /* 0xfffff800130f7983 */ /* 0x0001680000100800 */
[----:B------:R0:W5:Y:S04]  /*7270*/  LDL R14, [R19+-0xc] ;  /* 0xfffff400130e7983 */ /* 0x0001680000100800 */
[----:B------:R0:W5:Y:S01]  /*7280*/  LDL R16, [R19+-0x10] ;  /* 0xfffff00013107983 */ /* 0x0001620000100800 */
[----:B------:R-:W-:Y:S01]  /*7290*/  IADD3 R0, P0, PT, R13, -0x10, RZ ;  /* 0xfffffff00d007810 */ /* 0x000fe20007f1e0ff */
[----:B------:R-:W-:-:S03]  /*72a0*/  VIADD R9, R19, 0xfffffff0 ;  /* 0xfffffff013097836 */ /* 0x000fc60000000000 */
[----:B------:R-:W-:-:S09]  /*72b0*/  IADD3.X R20, PT, PT, R18, -0x1, RZ, P0, !PT ;  /* 0xffffffff12147810 */ /* 0x000fd200007fe4ff */
.L_x_80:
[----:B------:R-:W1:Y:S01]  /*72c0*/  LDC.64 R12, c[0x0][0x388] ;  /* 0x0000e200ff0c7b82 */ /* 0x000e620000000a00 */
[----:B------:R-:W-:-:S05]  /*72d0*/  IMAD.MOV R18, RZ, RZ, -R17 ;  /* 0x000000ffff127224 */ /* 0x000fca00078e0a11 */
[----:B------:R-:W-:-:S04]  /*72e0*/  LOP3.LUT R23, R17, R18, RZ, 0xc0, !PT ;  /* 0x0000001211177212 */ /* 0x000fc800078ec0ff */
[----:B------:R-:W-:Y:S02]  /*72f0*/  ISETP.NE.AND P0, PT, R17, R23, PT ;  /* 0x000000171100720c */ /* 0x000fe40003f05270 */
[C---:B------:R-:W-:Y:S02]  /*7300*/  LOP3.LUT R18, R23.reuse, R17, RZ, 0x3c, !PT ;  /* 0x0000001117127212 */ /* 0x040fe400078e3cff */
[----:B0----5:R-:W-:-:S09]  /*7310*/  LOP3.LUT R19, R23, R15, RZ, 0xfc, !PT ;  /* 0x0000000f17137212 */ /* 0x021fd200078efcff */
[----:B------:R-:W-:Y:S01]  /*7320*/  @P0 VIADD R17, R9, 0xc ;  /* 0x0000000c09110836 */ /* 0x000fe20000000000 */
[----:B------:R-:W-:Y:S01]  /*7330*/  @P0 STL [R9], R16 ;  /* 0x0000001009000387 */ /* 0x000fe20000100800 */
[C---:B-1----:R-:W-:Y:S01]  /*7340*/  IMAD.WIDE R12, R21.reuse, 0x4, R12 ;  /* 0x00000004150c7825 */ /* 0x042fe200078e020c */
[----:B------:R-:W-:Y:S02]  /*7350*/  @P0 IADD3 R0, P1, PT, R0, 0xc, RZ ;  /* 0x0000000c00000810 */ /* 0x000fe40007f3e0ff */
[----:B------:R0:W-:Y:S01]  /*7360*/  @P0 STL [R9+0x4], R14 ;  /* 0x0000040e09000387 */ /* 0x0001e20000100800 */
[----:B------:R-:W-:Y:S01]  /*7370*/  VIADD R21, R21, 0x1 ;  /* 0x0000000115157836 */ /* 0x000fe20000000000 */
[----:B------:R-:W-:Y:S01]  /*7380*/  IADD3 R0, P2, PT, R0, 0x4, RZ ;  /* 0x0000000400007810 */ /* 0x000fe20007f5e0ff */
[----:B------:R-:W-:Y:S01]  /*7390*/  @P0 IMAD.X R20, RZ, RZ, R20, P1 ;  /* 0x000000ffff140224 */ /* 0x000fe200008e0614 */
[----:B------:R-:W-:Y:S03]  /*73a0*/  STG.E desc[UR12][R12.64], R23 ;  /* 0x000000170c007986 */ /* 0x000fe6000c10190c */
[----:B------:R-:W-:Y:S01]  /*73b0*/  IMAD.X R20, RZ, RZ, R20, P2 ;  /* 0x000000ffff147224 */ /* 0x000fe200010e0614 */
[----:B------:R1:W-:Y:S01]  /*73c0*/  @P0 STL [R9+0x8], R15 ;  /* 0x0000080f09000387 */ /* 0x0003e20000100800 */
[C---:B0-----:R-:W-:Y:S01]  /*73d0*/  LOP3.LUT R14, R23.reuse, R14, RZ, 0xfc, !PT ;  /* 0x0000000e170e7212 */ /* 0x041fe200078efcff */
[----:B-1----:R-:W-:Y:S01]  /*73e0*/  @P0 IMAD.MOV.U32 R9, RZ, RZ, R17 ;  /* 0x000000ffff090224 */ /* 0x002fe200078e0011 */
[----:B------:R-:W-:-:S02]  /*73f0*/  LOP3.LUT R17, R23, R16, RZ, 0xfc, !PT ;  /* 0x0000001017117212 */ /* 0x000fc400078efcff */
[----:B------:R-:W-:Y:S01]  /*7400*/  SHF.R.S32.HI R15, RZ, 0x1, R19 ;  /* 0x00000001ff0f7819 */ /* 0x000fe20000011413 */
[----:B------:R-:W-:Y:S01]  /*7410*/  VIADD R22, R9, 0x4 ;  /* 0x0000000409167836 */ /* 0x000fe20000000000 */
[----:B------:R0:W-:Y:S01]  /*7420*/  STL [R9], R18 ;  /* 0x0000001209007387 */ /* 0x0001e20000100800 */
[----:B------:R-:W-:Y:S02]  /*7430*/  IMAD.SHL.U32 R16, R17, 0x2, RZ ;  /* 0x0000000211107824 */ /* 0x000fe400078e00ff */
[----:B0-----:R-:W-:Y:S01]  /*7440*/  IMAD.MOV.U32 R9, RZ, RZ, R22 ;  /* 0x000000ffff097224 */ /* 0x001fe200078e0016 */
[----:B------:R-:W-:Y:S06]  /*7450*/  BRA `(.L_x_81) ;  /* 0xffffff8c003c7947 */ /* 0x000fec000383ffff */
.L_x_82:
        /* <DEDUP_REMOVED lines=10> */
.L_x_158:


//--------------------- .text._Z22nqueen_cuda_backTrack2PlPiS0_S0_liiiiii --------------------------
	.section	.text._Z22nqueen_cuda_backTrack2PlPiS0_S0_liiiiii,"ax",@progbits
	.align	128
        .global         _Z22nqueen_cuda_backTrack2PlPiS0_S0_liiiiii
        .type           _Z22nqueen_cuda_backTrack2PlPiS0_S0_liiiiii,@function
        .size           _Z22nqueen_cuda_backTrack2PlPiS0_S0_liiiiii,(.L_x_159 - _Z22nqueen_cuda_backTrack2PlPiS0_S0_liiiiii)
        .other          _Z22nqueen_cuda_backTrack2PlPiS0_S0_liiiiii,@"STO_CUDA_ENTRY STV_DEFAULT"
_Z22nqueen_cuda_backTrack2PlPiS0_S0_liiiiii:
.text._Z22nqueen_cuda_backTrack2PlPiS0_S0_liiiiii:
        /* <DEDUP_REMOVED lines=16> */
[C---:B------:R-:W-:Y:S01]  /*0100*/  LOP3.LUT R8, R9.reuse, 0x7ffffff0, RZ, 0xc0, !PT ;  /* 0x7ffffff009087812 */ /* 0x040fe200078ec0ff */
[----:B------:R-:W-:Y:S02]  /*0110*/  VIADD R22, R6, 0xffffffff ;  /* 0xffffffff06167836 */ /* 0x000fe40000000000 */
[C---:B---3--:R-:W-:Y:S01]  /*0120*/  IMAD.WIDE R10, R9.reuse, 0x4, R10 ;  /* 0x00000004090a7825 */ /* 0x048fe200078e020a */
[----:B------:R-:W-:-:S03]  /*0130*/  LOP3.LUT R9, R9, 0x3, RZ, 0xc0, !PT ;  /* 0x0000000309097812 */ /* 0x000fc600078ec0ff */
[----:B0-----:R-:W-:-:S07]  /*0140*/  VIADD R23, R7, 0xffffffff ;  /* 0xffffffff07177836 */ /* 0x001fce0000000000 */
.L_x_155:
[----:B------:R-:W0:Y:S01]  /*0150*/  LDC.64 R16, c[0x0][0x3a8] ;  /* 0x0000ea00ff107b82 */ /* 0x000e220000000a00 */
[----:B--2-4-:R-:W-:Y:S02]  /*0160*/  LOP3.LUT R12, R14, R15, R19, 0xfe, !PT ;  /* 0x0000000f0e0c7212 */ /* 0x014fe400078efe13 */
[----:B0-----:R-:W-:Y:S02]  /*0170*/  ISETP.NE.AND P0, PT, R3, R16, PT ;  /* 0x000000100300720c */ /* 0x001fe40003f05270 */
[----:B------:R-:W-:-:S11]  /*0180*/  LOP3.LUT R17, R12, R17, RZ, 0xc, !PT ;  /* 0x000000110c117212 */ /* 0x000fd600078e0cff */
[----:B------:R-:W-:Y:S05]  /*0190*/  @P0 BRA `(.L_x_83) ;  /* 0x0000006c00f80947 */ /* 0x000fea0003800000 */
[----:B------:R-:W-:-:S13]  /*01a0*/  ISETP.NE.AND P0, PT, R17, RZ, PT ;  /* 0x000000ff1100720c */ /* 0x000fda0003f05270 */
[----:B------:R-:W-:Y:S05]  /*01b0*/  @P0 BRA `(.L_x_84) ;  /* 0x0000006c00f80947 */ /* 0x000fea0003800000 */
[----:B------:R-:W-:Y:S01]  /*01c0*/  ISETP.GE.AND P1, PT, R16, 0x1, PT ;  /* 0x000000011000780c */ /* 0x000fe20003f26270 */
[----:B------:R0:W-:Y:S01]  /*01d0*/  STG.E desc[UR12][R10.64], RZ ;  /* 0x000000ff0a007986 */ /* 0x0001e2000c10190c */
[----:B------:R-:W-:Y:S01]  /*01e0*/  UPLOP3.LUT UP0, UPT, UPT, UPT, UPT, 0x40, 0x4 ;  /* 0x000000000004789c */ /* 0x000fe20003f0e870 */
[----:B------:R-:W-:Y:S01]  /*01f0*/  PLOP3.LUT P0, PT, PT, PT, PT, 0x80, 0x8 ;  /* 0x000000000008781c */ /* 0x000fe20003f0f070 */
[----:B------:R-:W-:Y:S01]  /*0200*/  UMOV UR14, 0x2 ;  /* 0x00000002000e7882 */ /* 0x000fe20000000000 */
[----:B------:R-:W-:-:S08]  /*0210*/  UMOV UR4, URZ ;  /* 0x000000ff00047c82 */ /* 0x000fd00008000000 */
[----:B0-----:R-:W-:Y:S05]  /*0220*/  @!P1 BRA `(.L_x_85) ;  /* 0x0000003400909947 */ /* 0x001fea0003800000 */
        /* <DEDUP_REMOVED lines=14> */
.L_x_87:
        /* <DEDUP_REMOVED lines=44> */
.L_x_86:
        /* <DEDUP_REMOVED lines=26> */
.L_x_89:
        /* <DEDUP_REMOVED lines=17> */
.L_x_90:
        /* <DEDUP_REMOVED lines=15> */
.L_x_88:
[----:B------:R-:W-:-:S07]  /*0970*/  IMAD.MOV.U32 R12, RZ, RZ, RZ ;  /* 0x000000ffff0c7224 */ /* 0x000fce00078e00ff */
.L_x_96:
[----:B----4-:R-:W-:Y:S02]  /*0980*/  IMAD.MOV.U32 R17, RZ, RZ, RZ ;  /* 0x000000ffff117224 */ /* 0x010fe400078e00ff */
[----:B0-----:R-:W-:Y:S01]  /*0990*/  IMAD.MOV.U32 R13, RZ, RZ, RZ ;  /* 0x000000ffff0d7224 */ /* 0x001fe200078e00ff */
[----:B------:R-:W-:Y:S06]  /*09a0*/  @!P3 BRA `(.L_x_91) ;  /* 0x00000004008cb947 */ /* 0x000fec0003800000 */
[----:B------:R-:W-:Y:S02]  /*09b0*/  IMAD.MOV.U32 R17, RZ, RZ, RZ ;  /* 0x000000ffff117224 */ /* 0x000fe400078e00ff */
[----:B------:R-:W-:-:S07]  /*09c0*/  IMAD.MOV.U32 R13, RZ, RZ, RZ ;  /* 0x000000ffff0d7224 */ /* 0x000fce00078e00ff */
.L_x_92:
[----:B-123--:R-:W0:Y:S08]  /*09d0*/  LDC.64 R14, c[0x0][0x390] ;  /* 0x0000e400ff0e7b82 */ /* 0x00ee300000000a00 */
[----:B------:R-:W1:Y:S01]  /*09e0*/  LDC R20, c[0x0][0x3a8] ;  /* 0x0000ea00ff147b82 */ /* 0x000e620000000800 */
[----:B0-----:R-:W-:-:S05]  /*09f0*/  IMAD.WIDE.U32 R14, R17, 0x4, R14 ;  /* 0x00000004110e7825 */ /* 0x001fca00078e000e */
[----:B------:R-:W2:Y:S04]  /*0a00*/  LDG.E R19, desc[UR12][R14.64] ;  /* 0x0000000c0e137981 */ /* 0x000ea8000c1e1900 */
[----:B------:R-:W3:Y:S04]  /*0a10*/  LDG.E R21, desc[UR12][R14.64+0x4] ;  /* 0x0000040c0e157981 */ /* 0x000ee8000c1e1900 */
[----:B------:R-:W4:Y:S04]  /*0a20*/  LDG.E R27, desc[UR12][R14.64+0x8] ;  /* 0x0000080c0e1b7981 */ /* 0x000f28000c1e1900 */
[----:B------:R-:W5:Y:S01]  /*0a30*/  LDG.E R25, desc[UR12][R14.64+0xc] ;  /* 0x00000c0c0e197981 */ /* 0x000f62000c1e1900 */
[----:B------:R-:W-:-:S05]  /*0a40*/  LOP3.LUT R16, RZ, R17, RZ, 0x33, !PT ;  /* 0x00000011ff107212 */ /* 0x000fca00078e33ff */
[----:B-1----:R-:W-:Y:S02]  /*0a50*/  IMAD.IADD R29, R16, 0x1, R20 ;  /* 0x00000001101d7824 */ /* 0x002fe400078e0214 */
[----:B------:R-:W-:Y:S01]  /*0a60*/  IMAD.IADD R16, R20, 0x1, -R17 ;  /* 0x0000000114107824 */ /* 0x000fe200078e0a11 */
[----:B--2---:R-:W-:-:S04]  /*0a70*/  SHF.R.U32.HI R19, RZ, R12, R19 ;  /* 0x0000000cff137219 */ /* 0x004fc80000011613 */
[----:B------:R-:W-:Y:S02]  /*0a80*/  LOP3.LUT R18, R19, 0x1, RZ, 0xc0, !PT ;  /* 0x0000000113127812 */ /* 0x000fe400078ec0ff */
[----:B---3--:R-:W-:Y:S01]  /*0a90*/  SHF.R.U32.HI R20, RZ, R12, R21 ;  /* 0x0000000cff147219 */ /* 0x008fe20000011615 */
[----:B------:R-:W2:Y:S01]  /*0aa0*/  LDG.E R19, desc[UR12][R14.64+0x10] ;  /* 0x0000100c0e137981 */ /* 0x000ea2000c1e1900 */
[----:B------:R-:W-:Y:S01]  /*0ab0*/  SHF.L.U32 R18, R18, R29, RZ ;  /* 0x0000001d12127219 */ /* 0x000fe200000006ff */
[----:B------:R-:W-:Y:S01]  /*0ac0*/  VIADD R29, R16, 0xfffffffe ;  /* 0xfffffffe101d7836 */ /* 0x000fe20000000000 */
[----:B------:R-:W-:Y:S01]  /*0ad0*/  LOP3.LUT R20, R20, 0x1, RZ, 0xc0, !PT ;  /* 0x0000000114147812 */ /* 0x000fe200078ec0ff */
[----:B------:R-:W3:Y:S03]  /*0ae0*/  LDG.E R21, desc[UR12][R14.64+0x14] ;  /* 0x0000140c0e157981 */ /* 0x000ee6000c1e1900 */
[----:B------:R-:W-:-:S04]  /*0af0*/  SHF.L.U32 R20, R20, R29, RZ ;  /* 0x0000001d14147219 */ /* 0x000fc800000006ff */
[----:B------:R-:W-:Y:S02]  /*0b00*/  LOP3.LUT R13, R20, R18, R13, 0xfe, !PT ;  /* 0x00000012140d7212 */ /* 0x000fe400078efe0d */
[-C--:B----4-:R-:W-:Y:S01]  /*0b10*/  SHF.R.U32.HI R18, RZ, R12.reuse, R27 ;  /* 0x0000000cff127219 */ /* 0x090fe2000001161b */
[----:B------:R-:W-:Y:S01]  /*0b20*/  VIADD R29, R16, 0xfffffffd ;  /* 0xfffffffd101d7836 */ /* 0x000fe20000000000 */
[----:B-----5:R-:W-:Y:S01]  /*0b30*/  SHF.R.U32.HI R20, RZ, R12, R25 ;  /* 0x0000000cff147219 */ /* 0x020fe20000011619 */
[----:B------:R-:W4:Y:S01]  /*0b40*/  LDG.E R27, desc[UR12][R14.64+0x18] ;  /* 0x0000180c0e1b7981 */ /* 0x000f22000c1e1900 */
[----:B------:R-:W-:-:S03]  /*0b50*/  LOP3.LUT R18, R18, 0x1, RZ, 0xc0, !PT ;  /* 0x0000000112127812 */ /* 0x000fc600078ec0ff */
[----:B------:R-:W5:Y:S01]  /*0b60*/  LDG.E R25, desc[UR12][R14.64+0x1c] ;  /* 0x00001c0c0e197981 */ /* 0x000f62000c1e1900 */
[----:B------:R-:W-:Y:S01]  /*0b70*/  SHF.L.U32 R18, R18, R29, RZ ;  /* 0x0000001d12127219 */ /* 0x000fe200000006ff */
[----:B------:R-:W-:Y:S01]  /*0b80*/  VIADD R29, R16, 0xfffffffc ;  /* 0xfffffffc101d7836 */ /* 0x000fe20000000000 */
[----:B------:R-:W-:-:S04]  /*0b90*/  LOP3.LUT R20, R20, 0x1, RZ, 0xc0, !PT ;  /* 0x0000000114147812 */ /* 0x000fc800078ec0ff */
[----:B------:R-:W-:Y:S02]  /*0ba0*/  SHF.L.U32 R20, R20, R29, RZ ;  /* 0x0000001d14147219 */ /* 0x000fe400000006ff */
[----:B------:R-:W5:Y:S02]  /*0bb0*/  LDG.E R29, desc[UR12][R14.64+0x20] ;  /* 0x0000200c0e1d7981 */ /* 0x000f64000c1e1900 */
[----:B------:R-:W-:Y:S02]  /*0bc0*/  LOP3.LUT R18, R20, R18, R13, 0xfe, !PT ;  /* 0x0000001214127212 */ /* 0x000fe400078efe0d */
[----:B------:R-:W5:Y:S01]  /*0bd0*/  LDG.E R13, desc[UR12][R14.64+0x24] ;  /* 0x0000240c0e0d7981 */ /* 0x000f62000c1e1900 */
[C---:B------:R-:W-:Y:S02]  /*0be0*/  VIADD R20, R16.reuse, 0xfffffffb ;  /* 0xfffffffb10147836 */ /* 0x040fe40000000000 */
[----:B------:R-:W-:Y:S01]  /*0bf0*/  VIADD R24, R16, 0xfffffff8 ;  /* 0xfffffff810187836 */ /* 0x000fe20000000000 */
[----:B--2---:R-:W-:-:S04]  /*0c00*/  SHF.R.U32.HI R19, RZ, R12, R19 ;  /* 0x0000000cff137219 */ /* 0x004fc80000011613 */
[----:B------:R-:W-:Y:S02]  /*0c10*/  LOP3.LUT R19, R19, 0x1, RZ, 0xc0, !PT ;  /* 0x0000000113137812 */ /* 0x000fe400078ec0ff */
[----:B---3--:R-:W-:Y:S02]  /*0c20*/  SHF.R.U32.HI R21, RZ, R12, R21 ;  /* 0x0000000cff157219 */ /* 0x008fe40000011615 */
[----:B------:R-:W-:Y:S01]  /*0c30*/  SHF.L.U32 R19, R19, R20, RZ ;  /* 0x0000001413137219 */ /* 0x000fe200000006ff */
[----:B------:R-:W-:Y:S01]  /*0c40*/  VIADD R20, R16, 0xfffffffa ;  /* 0xfffffffa10147836 */ /* 0x000fe20000000000 */
[----:B------:R-:W-:-:S04]  /*0c50*/  LOP3.LUT R21, R21, 0x1, RZ, 0xc0, !PT ;  /* 0x0000000115157812 */ /* 0x000fc800078ec0ff */
[----:B------:R-:W-:Y:S02]  /*0c60*/  SHF.L.U32 R20, R21, R20, RZ ;  /* 0x0000001415147219 */ /* 0x000fe400000006ff */
[-C--:B----4-:R-:W-:Y:S01]  /*0c70*/  SHF.R.U32.HI R27, RZ, R12.reuse, R27 ;  /* 0x0000000cff1b7219 */ /* 0x090fe2000001161b */
[----:B------:R-:W2:Y:S01]  /*0c80*/  LDG.E R21, desc[UR12][R14.64+0x2c] ;  /* 0x00002c0c0e157981 */ /* 0x000ea2000c1e1900 */
[----:B------:R-:W-:Y:S02]  /*0c90*/  LOP3.LUT R18, R20, R19, R18, 0xfe, !PT ;  /* 0x0000001314127212 */ /* 0x000fe400078efe12 */
[----:B-----5:R-:W-:Y:S01]  /*0ca0*/  SHF.R.U32.HI R25, RZ, R12, R25 ;  /* 0x0000000cff197219 */ /* 0x020fe20000011619 */
[----:B------:R-:W-:Y:S01]  /*0cb0*/  VIADD R20, R16, 0xfffffff9 ;  /* 0xfffffff910147836 */ /* 0x000fe20000000000 */
[----:B------:R-:W-:Y:S01]  /*0cc0*/  LOP3.LUT R27, R27, 0x1, RZ, 0xc0, !PT ;  /* 0x000000011b1b7812 */ /* 0x000fe200078ec0ff */
[----:B------:R-:W3:Y:S01]  /*0cd0*/  LDG.E R19, desc[UR12][R14.64+0x28] ;  /* 0x0000280c0e137981 */ /* 0x000ee2000c1e1900 */
[----:B------:R-:W-:-:S02]  /*0ce0*/  LOP3.LUT R25, R25, 0x1, RZ, 0xc0, !PT ;  /* 0x0000000119197812 */ /* 0x000fc400078ec0ff */
[----:B------:R-:W-:Y:S02]  /*0cf0*/  SHF.L.U32 R27, R27, R20, RZ ;  /* 0x000000141b1b7219 */ /* 0x000fe400000006ff */
[----:B------:R-:W-:Y:S02]  /*0d00*/  SHF.L.U32 R24, R25, R24, RZ ;  /* 0x0000001819187219 */ /* 0x000fe400000006ff */
[-C--:B------:R-:W-:Y:S01]  /*0d10*/  SHF.R.U32.HI R29, RZ, R12.reuse, R29 ;  /* 0x0000000cff1d7219 */ /* 0x080fe2000001161d */
[----:B------:R-:W4:Y:S01]  /*0d20*/  LDG.E R25, desc[UR12][R14.64+0x30] ;  /* 0x0000300c0e197981 */ /* 0x000f22000c1e1900 */
[----:B------:R-:W-:Y:S02]  /*0d30*/  LOP3.LUT R18, R24, R27, R18, 0xfe, !PT ;  /* 0x0000001b18127212 */ /* 0x000fe400078efe12 */
[----:B------:R-:W-:Y:S01]  /*0d40*/  SHF.R.U32.HI R24, RZ, R12, R13 ;  /* 0x0000000cff187219 */ /* 0x000fe2000001160d */
[C---:B------:R-:W-:Y:S01]  /*0d50*/  VIADD R20, R16.reuse, 0xfffffff7 ;  /* 0xfffffff710147836 */ /* 0x040fe20000000000 */
[----:B------:R-:W-:Y:S01]  /*0d60*/  LOP3.LUT R27, R29, 0x1, RZ, 0xc0, !PT ;  /* 0x000000011d1b7812 */ /* 0x000fe200078ec0ff */
[----:B------:R-:W-:Y:S01]  /*0d70*/  VIADD R29, R16, 0xfffffff6 ;  /* 0xfffffff6101d7836 */ /* 0x000fe20000000000 */
[----:B------:R-:W-:Y:S01]  /*0d80*/  LOP3.LUT R24, R24, 0x1, RZ, 0xc0, !PT ;  /* 0x0000000118187812 */ /* 0x000fe200078ec0ff */
[----:B------:R-:W5:Y:S01]  /*0d90*/  LDG.E R13, desc[UR12][R14.64+0x34] ;  /* 0x0000340c0e0d7981 */ /* 0x000f62000c1e1900 */
        /* <DEDUP_REMOVED lines=9> */
[----:B0-----:R-:W-:-:S02]  /*0e30*/  VIADD R14, R16, 0xfffffff3 ;  /* 0xfffffff3100e7836 */ /* 0x001fc40000000000 */
[C---:B------:R-:W-:Y:S01]  /*0e40*/  VIADD R15, R16.reuse, 0xfffffff0 ;  /* 0xfffffff0100f7836 */ /* 0x040fe20000000000 */
[-C--:B--2---:R-:W-:Y:S02]  /*0e50*/  SHF.R.U32.HI R21, RZ, R12.reuse, R21 ;  /* 0x0000000cff157219 */ /* 0x084fe40000011615 */
[-C--:B---3--:R-:W-:Y:S02]  /*0e60*/  SHF.R.U32.HI R19, RZ, R12.reuse, R19 ;  /* 0x0000000cff137219 */ /* 0x088fe40000011613 */
[----:B------:R-:W-:Y:S02]  /*0e70*/  LOP3.LUT R21, R21, 0x1, RZ, 0xc0, !PT ;  /* 0x0000000115157812 */ /* 0x000fe400078ec0ff */
[----:B------:R-:W-:Y:S02]  /*0e80*/  LOP3.LUT R19, R19, 0x1, RZ, 0xc0, !PT ;  /* 0x0000000113137812 */ /* 0x000fe400078ec0ff */
[----:B----4-:R-:W-:Y:S02]  /*0e90*/  SHF.R.U32.HI R25, RZ, R12, R25 ;  /* 0x0000000cff197219 */ /* 0x010fe40000011619 */
[----:B------:R-:W-:Y:S01]  /*0ea0*/  SHF.L.U32 R19, R19, R24, RZ ;  /* 0x0000001813137219 */ /* 0x000fe200000006ff */
[----:B------:R-:W-:Y:S01]  /*0eb0*/  VIADD R24, R16, 0xfffffff2 ;  /* 0xfffffff210187836 */ /* 0x000fe20000000000 */
[----:B------:R-:W-:-:S02]  /*0ec0*/  LOP3.LUT R25, R25, 0x1, RZ, 0xc0, !PT ;  /* 0x0000000119197812 */ /* 0x000fc400078ec0ff */
[----:B-----5:R-:W-:Y:S02]  /*0ed0*/  SHF.R.U32.HI R13, RZ, R12, R13 ;  /* 0x0000000cff0d7219 */ /* 0x020fe4000001160d */
[----:B------:R-:W-:Y:S02]  /*0ee0*/  SHF.L.U32 R21, R21, R26, RZ ;  /* 0x0000001a15157219 */ /* 0x000fe400000006ff */
[----:B------:R-:W-:Y:S02]  /*0ef0*/  LOP3.LUT R13, R13, 0x1, RZ, 0xc0, !PT ;  /* 0x000000010d0d7812 */ /* 0x000fe400078ec0ff */
[-C--:B------:R-:W-:Y:S02]  /*0f00*/  SHF.R.U32.HI R20, RZ, R12.reuse, R20 ;  /* 0x0000000cff147219 */ /* 0x080fe40000011614 */
[----:B------:R-:W-:Y:S02]  /*0f10*/  SHF.R.U32.HI R29, RZ, R12, R29 ;  /* 0x0000000cff1d7219 */ /* 0x000fe4000001161d */
[----:B------:R-:W-:Y:S01]  /*0f20*/  SHF.L.U32 R25, R25, R14, RZ ;  /* 0x0000000e19197219 */ /* 0x000fe200000006ff */
[----:B------:R-:W-:Y:S01]  /*0f30*/  VIADD R14, R16, 0xfffffff1 ;  /* 0xfffffff1100e7836 */ /* 0x000fe20000000000 */
[----:B------:R-:W-:-:S02]  /*0f40*/  LOP3.LUT R18, R21, R19, R18, 0xfe, !PT ;  /* 0x0000001315127212 */ /* 0x000fc400078efe12 */
[----:B------:R-:W-:Y:S02]  /*0f50*/  SHF.L.U32 R13, R13, R24, RZ ;  /* 0x000000180d0d7219 */ /* 0x000fe400000006ff */
        /* <DEDUP_REMOVED lines=8> */
.L_x_91:
        /* <DEDUP_REMOVED lines=54> */
.L_x_94:
        /* <DEDUP_REMOVED lines=32> */
.L_x_95:
        /* <DEDUP_REMOVED lines=27> */
.L_x_93:
        /* <DEDUP_REMOVED lines=15> */
[----:B------:R-:W0:Y:S01]  /*17e0*/  LDC R24, c[0x0][0x3a8] ;  /* 0x0000ea00ff187b82 */ /* 0x000e220000000800 */
[----:B------:R-:W-:-:S07]  /*17f0*/  IMAD.MOV.U32 R21, RZ, RZ, RZ ;  /* 0x000000ffff157224 */ /* 0x000fce00078e00ff */
[----:B------:R-:W1:Y:S08]  /*1800*/  LDC.64 R12, c[0x0][0x398] ;  /* 0x0000e600ff0c7b82 */ /* 0x000e700000000a00 */
[----:B------:R-:W2:Y:S02]  /*1810*/  LDC.64 R14, c[0x0][0x388] ;  /* 0x0000e200ff0e7b82 */ /* 0x000ea40000000a00 */
.L_x_98:
[----:B------:R-:W-:Y:S02]  /*1820*/  VIADD R21, R21, 0x1 ;  /* 0x0000000115157836 */ /* 0x000fe40000000000 */
[----:B0-----:R-:W-:-:S05]  /*1830*/  IMAD.MOV.U32 R16, RZ, RZ, R24 ;  /* 0x000000ffff107224 */ /* 0x001fca00078e0018 */
[----:B------:R-:W-:-:S13]  /*1840*/  ISETP.NE.AND P1, PT, R21, R16, PT ;  /* 0x000000101500720c */ /* 0x000fda0003f25270 */
[----:B------:R-:W-:Y:S05]  /*1850*/  @!P1 BRA `(.L_x_85) ;  /* 0x0000002000049947 */ /* 0x000fea0003800000 */
[----:B--2---:R-:W-:-:S04]  /*1860*/  IMAD.WIDE.U32 R18, R21, 0x4, R14 ;  /* 0x0000000415127825 */ /* 0x004fc800078e000e */
[----:B-1----:R-:W-:Y:S02]  /*1870*/  IMAD.WIDE.U32 R16, R21, 0x4, R12 ;  /* 0x0000000415107825 */ /* 0x002fe400078e000c */
[----:B------:R-:W2:Y:S04]  /*1880*/  LDG.E R18, desc[UR12][R18.64] ;  /* 0x0000000c12127981 */ /* 0x000ea8000c1e1900 */
[----:B------:R-:W2:Y:S02]  /*1890*/  LDG.E R17, desc[UR12][R16.64] ;  /* 0x0000000c10117981 */ /* 0x000ea4000c1e1900 */
[----:B--2---:R-:W-:-:S05]  /*18a0*/  IMAD.IADD R20, R18, 0x1, -R17 ;  /* 0x0000000112147824 */ /* 0x004fca00078e0a11 */
[C---:B------:R-:W-:Y:S02]  /*18b0*/  ISETP.NE.AND P4, PT, R20.reuse, RZ, PT ;  /* 0x000000ff1400720c */ /* 0x040fe40003f85270 */
[----:B------:R-:W-:-:S11]  /*18c0*/  ISETP.GT.AND P1, PT, R20, RZ, PT ;  /* 0x000000ff1400720c */ /* 0x000fd60003f24270 */
[----:B------:R-:W-:Y:S05]  /*18d0*/  @!P4 BRA `(.L_x_98) ;  /* 0xfffffffc00d0c947 */ /* 0x000fea000383ffff */
.L_x_97:
[----:B------:R-:W-:Y:S05]  /*18e0*/  @P1 BRA `(.L_x_84) ;  /* 0x00000058002c1947 */ /* 0x000fea0003800000 */
[----:B------:R-:W-:-:S07]  /*18f0*/  IMAD.MOV.U32 R12, RZ, RZ, RZ ;  /* 0x000000ffff0c7224 */ /* 0x000fce00078e00ff */
.L_x_104:
[----:B------:R-:W-:Y:S02]  /*1900*/  IMAD.MOV.U32 R17, RZ, RZ, RZ ;  /* 0x000000ffff117224 */ /* 0x000fe400078e00ff */
[----:B------:R-:W-:Y:S01]  /*1910*/  IMAD.MOV.U32 R13, RZ, RZ, RZ ;  /* 0x000000ffff0d7224 */ /* 0x000fe200078e00ff */
[----:B------:R-:W-:Y:S06]  /*1920*/  @!P3 BRA `(.L_x_99) ;  /* 0x00000004008cb947 */ /* 0x000fec0003800000 */
[----:B------:R-:W-:Y:S02]  /*1930*/  IMAD.MOV.U32 R17, RZ, RZ, RZ ;  /* 0x000000ffff117224 */ /* 0x000fe400078e00ff */
[----:B------:R-:W-:-:S07]  /*1940*/  IMAD.MOV.U32 R13, RZ, RZ, RZ ;  /* 0x000000ffff0d7224 */ /* 0x000fce00078e00ff */
.L_x_100:
[----:B------:R-:W0:Y:S08]  /*1950*/  LDC.64 R14, c[0x0][0x398] ;  /* 0x0000e600ff0e7b82 */ /* 0x000e300000000a00 */
        /* <DEDUP_REMOVED lines=96> */
.L_x_99:
        /* <DEDUP_REMOVED lines=54> */
.L_x_102:
        /* <DEDUP_REMOVED lines=32> */
.L_x_103:
        /* <DEDUP_REMOVED lines=27> */
.L_x_101:
        /* <DEDUP_REMOVED lines=19> */
.L_x_106:
[----:B------:R-:W-:Y:S01]  /*27a0*/  VIADD R21, R21, 0x1 ;  /* 0x0000000115157836 */ /* 0x000fe20000000000 */
[----:B------:R-:W-:Y:S01]  /*27b0*/  UPLOP3.LUT UP0, UPT, UPT, UPT, UPT, 0x80, 0x8 ;  /* 0x000000000008789c */ /* 0x000fe20003f0f070 */
[----:B0-----:R-:W-:Y:S01]  /*27c0*/  IMAD.MOV.U32 R16, RZ, RZ, R24 ;  /* 0x000000ffff107224 */ /* 0x001fe200078e0018 */
[----:B------:R-:W-:Y:S01]  /*27d0*/  UMOV UR14, 0x4 ;  /* 0x00000004000e7882 */ /* 0x000fe20000000000 */
[----:B------:R-:W-:-:S03]  /*27e0*/  PLOP3.LUT P0, PT, PT, PT, PT, 0x80, 0x8 ;  /* 0x000000000008781c */ /* 0x000fc60003f0f070 */
        /* <DEDUP_REMOVED lines=10> */
.L_x_105:
[----:B------:R-:W-:Y:S05]  /*2890*/  @P0 BRA `(.L_x_84) ;  /* 0x0000004800400947 */ /* 0x000fea0003800000 */
[----:B------:R-:W-:-:S07]  /*28a0*/  IMAD.MOV.U32 R15, RZ, RZ, RZ ;  /* 0x000000ffff0f7224 */ /* 0x000fce00078e00ff */
.L_x_112:
[----:B------:R-:W-:Y:S02]  /*28b0*/  IMAD.MOV.U32 R19, RZ, RZ, RZ ;  /* 0x000000ffff137224 */ /* 0x000fe400078e00ff */
[----:B------:R-:W-:Y:S01]  /*28c0*/  IMAD.MOV.U32 R17, RZ, RZ, RZ ;  /* 0x000000ffff117224 */ /* 0x000fe200078e00ff */
[----:B------:R-:W-:Y:S06]  /*28d0*/  @!P3 BRA `(.L_x_107) ;  /* 0x00000004008cb947 */ /* 0x000fec0003800000 */
[----:B------:R-:W-:Y:S02]  /*28e0*/  IMAD.MOV.U32 R19, RZ, RZ, RZ ;  /* 0x000000ffff137224 */ /* 0x000fe400078e00ff */
[----:B------:R-:W-:-:S07]  /*28f0*/  IMAD.MOV.U32 R17, RZ, RZ, RZ ;  /* 0x000000ffff117224 */ /* 0x000fce00078e00ff */
.L_x_108:
        /* <DEDUP_REMOVED lines=9> */
[----:B------:R-:W4:Y:S01]  /*2990*/  LDG.E R18, desc[UR12][R12.64+0x10] ;  /* 0x0000100c0c127981 */ /* 0x000f22000c1e1900 */
[----:B--2---:R-:W-:-:S04]  /*29a0*/  SHF.R.U32.HI R14, RZ, R15, R14 ;  /* 0x0000000fff0e7219 */ /* 0x004fc8000001160e */
[----:B------:R-:W-:-:S04]  /*29b0*/  LOP3.LUT R14, R14, 0x1, RZ, 0xc0, !PT ;  /* 0x000000010e0e7812 */ /* 0x000fc800078ec0ff */
[----:B------:R-:W-:Y:S01]  /*29c0*/  SHF.L.U32 R26, R14, R21, RZ ;  /* 0x000000150e1a7219 */ /* 0x000fe200000006ff */
[----:B------:R-:W-:Y:S01]  /*29d0*/  IMAD.IADD R14, R25, 0x1, -R19 ;  /* 0x00000001190e7824 */ /* 0x000fe200078e0a13 */
[----:B---3--:R-:W-:Y:S02]  /*29e0*/  SHF.R.U32.HI R21, RZ, R15, R20 ;  /* 0x0000000fff157219 */ /* 0x008fe40000011614 */
[----:B------:R-:W2:Y:S01]  /*29f0*/  LDG.E R20, desc[UR12][R12.64+0x14] ;  /* 0x0000140c0c147981 */ /* 0x000ea2000c1e1900 */
[----:B------:R-:W-:Y:S01]  /*2a00*/  VIADD R28, R14, 0xfffffffe ;  /* 0xfffffffe0e1c7836 */ /* 0x000fe20000000000 */
[----:B------:R-:W-:-:S04]  /*2a10*/  LOP3.LUT R21, R21, 0x1, RZ, 0xc0, !PT ;  /* 0x0000000115157812 */ /* 0x000fc800078ec0ff */
[----:B------:R-:W-:Y:S02]  /*2a20*/  SHF.L.U32 R21, R21, R28, RZ ;  /* 0x0000001c15157219 */ /* 0x000fe400000006ff */
[-C--:B-----5:R-:W-:Y:S02]  /*2a30*/  SHF.R.U32.HI R25, RZ, R15.reuse, R16 ;  /* 0x0000000fff197219 */ /* 0x0a0fe40000011610 */
[----:B------:R-:W-:Y:S02]  /*2a40*/  LOP3.LUT R17, R21, R26, R17, 0xfe, !PT ;  /* 0x0000001a15117212 */ /* 0x000fe400078efe11 */
[----:B----4-:R-:W-:Y:S01]  /*2a50*/  SHF.R.U32.HI R21, RZ, R15, R24 ;  /* 0x0000000fff157219 */ /* 0x010fe20000011618 */
[----:B------:R-:W3:Y:S01]  /*2a60*/  LDG.E R26, desc[UR12][R12.64+0x1c] ;  /* 0x00001c0c0c1a7981 */ /* 0x000ee2000c1e1900 */
[----:B------:R-:W-:-:S03]  /*2a70*/  VIADD R16, R14, 0xfffffffd ;  /* 0xfffffffd0e107836 */ /* 0x000fc60000000000 */
[----:B------:R-:W4:Y:S01]  /*2a80*/  LDG.E R24, desc[UR12][R12.64+0x18] ;  /* 0x0000180c0c187981 */ /* 0x000f22000c1e1900 */
[----:B------:R-:W-:Y:S01]  /*2a90*/  LOP3.LUT R21, R21, 0x1, RZ, 0xc0, !PT ;  /* 0x0000000115157812 */ /* 0x000fe200078ec0ff */
[----:B------:R-:W-:Y:S01]  /*2aa0*/  VIADD R28, R14, 0xfffffffc ;  /* 0xfffffffc0e1c7836 */ /* 0x000fe20000000000 */
[----:B------:R-:W-:Y:S02]  /*2ab0*/  LOP3.LUT R25, R25, 0x1, RZ, 0xc0, !PT ;  /* 0x0000000119197812 */ /* 0x000fe400078ec0ff */
[----:B------:R-:W-:Y:S02]  /*2ac0*/  SHF.L.U32 R16, R21, R16, RZ ;  /* 0x0000001015107219 */ /* 0x000fe400000006ff */
[----:B------:R-:W-:Y:S02]  /*2ad0*/  SHF.L.U32 R25, R25, R28, RZ ;  /* 0x0000001c19197219 */ /* 0x000fe400000006ff */
[----:B------:R-:W5:Y:S02]  /*2ae0*/  LDG.E R28, desc[UR12][R12.64+0x20] ;  /* 0x0000200c0c1c7981 */ /* 0x000f64000c1e1900 */
[----:B------:R-:W-:-:S02]  /*2af0*/  LOP3.LUT R17, R25, R16, R17, 0xfe, !PT ;  /* 0x0000001019117212 */ /* 0x000fc400078efe11 */
        /* <DEDUP_REMOVED lines=9> */
[----:B------:R-:W-:Y:S01]  /*2b90*/  SHF.L.U32 R20, R20, R21, RZ ;  /* 0x0000001514147219 */ /* 0x000fe200000006ff */
[----:B------:R-:W-:Y:S01]  /*2ba0*/  VIADD R21, R14, 0xfffffff9 ;  /* 0xfffffff90e157836 */ /* 0x000fe20000000000 */
[-C--:B---3--:R-:W-:Y:S02]  /*2bb0*/  SHF.R.U32.HI R26, RZ, R15.reuse, R26 ;  /* 0x0000000fff1a7219 */ /* 0x088fe4000001161a */
[----:B----4-:R-:W-:Y:S02]  /*2bc0*/  SHF.R.U32.HI R24, RZ, R15, R24 ;  /* 0x0000000fff187219 */ /* 0x010fe40000011618 */
[----:B------:R-:W-:Y:S02]  /*2bd0*/  LOP3.LUT R26, R26, 0x1, RZ, 0xc0, !PT ;  /* 0x000000011a1a7812 */ /* 0x000fe400078ec0ff */
[----:B------:R-:W-:Y:S02]  /*2be0*/  LOP3.LUT R24, R24, 0x1, RZ, 0xc0, !PT ;  /* 0x0000000118187812 */ /* 0x000fe400078ec0ff */
[----:B------:R-:W-:-:S02]  /*2bf0*/  LOP3.LUT R17, R20, R18, R17, 0xfe, !PT ;  /* 0x0000001214117212 */ /* 0x000fc400078efe11 */
[----:B------:R-:W-:Y:S01]  /*2c00*/  SHF.L.U32 R24, R24, R21, RZ ;  /* 0x0000001518187219 */ /* 0x000fe200000006ff */
[----:B------:R-:W2:Y:S01]  /*2c10*/  LDG.E R18, desc[UR12][R12.64+0x28] ;  /* 0x0000280c0c127981 */ /* 0x000ea2000c1e1900 */
[----:B------:R-:W-:Y:S02]  /*2c20*/  SHF.L.U32 R25, R26, R25, RZ ;  /* 0x000000191a197219 */ /* 0x000fe400000006ff */
[-C--:B-----5:R-:W-:Y:S01]  /*2c30*/  SHF.R.U32.HI R28, RZ, R15.reuse, R28 ;  /* 0x0000000fff1c7219 */ /* 0x0a0fe2000001161c */
[----:B------:R-:W3:Y:S01]  /*2c40*/  LDG.E R20, desc[UR12][R12.64+0x2c] ;  /* 0x00002c0c0c147981 */ /* 0x000ee2000c1e1900 */
[----:B------:R-:W-:Y:S02]  /*2c50*/  LOP3.LUT R17, R25, R24, R17, 0xfe, !PT ;  /* 0x0000001819117212 */ /* 0x000fe400078efe11 */
[----:B------:R-:W-:Y:S01]  /*2c60*/  SHF.R.U32.HI R25, RZ, R15, R16 ;  /* 0x0000000fff197219 */ /* 0x000fe20000011610 */
[----:B------:R-:W4:Y:S01]  /*2c70*/  LDG.E R24, desc[UR12][R12.64+0x30] ;  /* 0x0000300c0c187981 */ /* 0x000f22000c1e1900 */
[----:B------:R-:W-:Y:S01]  /*2c80*/  LOP3.LUT R26, R28, 0x1, RZ, 0xc0, !PT ;  /* 0x000000011c1a7812 */ /* 0x000fe200078ec0ff */
[C---:B------:R-:W-:Y:S01]  /*2c90*/  VIADD R21, R14.reuse, 0xfffffff7 ;  /* 0xfffffff70e157836 */ /* 0x040fe20000000000 */
[----:B------:R-:W-:Y:S01]  /*2ca0*/  LOP3.LUT R25, R25, 0x1, RZ, 0xc0, !PT ;  /* 0x0000000119197812 */ /* 0x000fe200078ec0ff */
[----:B------:R-:W-:Y:S01]  /*2cb0*/  VIADD R28, R14, 0xfffffff6 ;  /* 0xfffffff60e1c7836 */ /* 0x000fe20000000000 */
[----:B------:R-:W5:Y:S02]  /*2cc0*/  LDG.E R16, desc[UR12][R12.64+0x34] ;  /* 0x0000340c0c107981 */ /* 0x000f64000c1e1900 */
        /* <DEDUP_REMOVED lines=11> */
[-C--:B---3--:R-:W-:Y:S02]  /*2d80*/  SHF.R.U32.HI R20, RZ, R15.reuse, R20 ;  /* 0x0000000fff147219 */ /* 0x088fe40000011614 */
[----:B------:R-:W-:Y:S02]  /*2d90*/  LOP3.LUT R18, R18, 0x1, RZ, 0xc0, !PT ;  /* 0x0000000112127812 */ /* 0x000fe400078ec0ff */
[-C--:B----4-:R-:W-:Y:S02]  /*2da0*/  SHF.R.U32.HI R24, RZ, R15.reuse, R24 ;  /* 0x0000000fff187219 */ /* 0x090fe40000011618 */
[----:B------:R-:W-:Y:S02]  /*2db0*/  LOP3.LUT R20, R20, 0x1, RZ, 0xc0, !PT ;  /* 0x0000000114147812 */ /* 0x000fe400078ec0ff */
[----:B------:R-:W-:Y:S02]  /*2dc0*/  LOP3.LUT R24, R24, 0x1, RZ, 0xc0, !PT ;  /* 0x0000000118187812 */ /* 0x000fe400078ec0ff */
[----:B-----5:R-:W-:-:S02]  /*2dd0*/  SHF.R.U32.HI R16, RZ, R15, R16 ;  /* 0x0000000fff107219 */ /* 0x020fc40000011610 */
[----:B------:R-:W-:Y:S01]  /*2de0*/  SHF.L.U32 R18, R18, R25, RZ ;  /* 0x0000001912127219 */ /* 0x000fe200000006ff */
[----:B------:R-:W-:Y:S01]  /*2df0*/  VIADD R25, R14, 0xfffffff2 ;  /* 0xfffffff20e197836 */ /* 0x000fe20000000000 */
[----:B------:R-:W-:Y:S02]  /*2e00*/  SHF.L.U32 R20, R20, R27, RZ ;  /* 0x0000001b14147219 */ /* 0x000fe400000006ff */
[----:B------:R-:W-:Y:S02]  /*2e10*/  LOP3.LUT R16, R16, 0x1, RZ, 0xc0, !PT ;  /* 0x0000000110107812 */ /* 0x000fe400078ec0ff */
[-C--:B------:R-:W-:Y:S02]  /*2e20*/  SHF.R.U32.HI R28, RZ, R15.reuse, R28 ;  /* 0x0000000fff1c7219 */ /* 0x080fe4000001161c */
[----:B------:R-:W-:Y:S02]  /*2e30*/  SHF.R.U32.HI R21, RZ, R15, R21 ;  /* 0x0000000fff157219 */ /* 0x000fe40000011615 */
[----:B------:R-:W-:Y:S01]  /*2e40*/  SHF.L.U32 R24, R24, R13, RZ ;  /* 0x0000000d18187219 */ /* 0x000fe200000006ff */
        /* <DEDUP_REMOVED lines=12> */
.L_x_107:
        /* <DEDUP_REMOVED lines=13> */
[----:B------:R-:W-:Y:S01]  /*2fe0*/  IMAD.IADD R16, R16, 0x1, -R19 ;  /* 0x0000000110107824 */ /* 0x000fe200078e0a13 */
[----:B------:R-:W5:Y:S03]  /*2ff0*/  LDG.E R26, desc[UR12][R12.64+0x1c] ;  /* 0x00001c0c0c1a7981 */ /* 0x000f66000c1e1900 */
[C---:B------:R-:W-:Y:S02]  /*3000*/  VIADD R25, R16.reuse, 0xfffffffe ;  /* 0xfffffffe10197836 */ /* 0x040fe40000000000 */
[----:B------:R-:W-:Y:S01]  /*3010*/  VIADD R27, R16, 0xfffffffd ;  /* 0xfffffffd101b7836 */ /* 0x000fe20000000000 */
[----:B--2---:R-:W-:-:S02]  /*3020*/  SHF.R.U32.HI R14, RZ, R15, R14 ;  /* 0x0000000fff0e7219 */ /* 0x004fc4000001160e */
[-C--:B---3--:R-:W-:Y:S02]  /*3030*/  SHF.R.U32.HI R24, RZ, R15.reuse, R24 ;  /* 0x0000000fff187219 */ /* 0x088fe40000011618 */
[----:B------:R-:W-:Y:S02]  /*3040*/  LOP3.LUT R14, R14, 0x1, RZ, 0xc0, !PT ;  /* 0x000000010e0e7812 */ /* 0x000fe400078ec0ff */
[----:B----4-:R-:W-:Y:S02]  /*3050*/  SHF.R.U32.HI R20, RZ, R15, R20 ;  /* 0x0000000fff147219 */ /* 0x010fe40000011614 */
[----:B------:R-:W-:Y:S02]  /*3060*/  LOP3.LUT R24, R24, 0x1, RZ, 0xc0, !PT ;  /* 0x0000000118187812 */ /* 0x000fe400078ec0ff */
[----:B------:R-:W-:Y:S02]  /*3070*/  LOP3.LUT R20, R20, 0x1, RZ, 0xc0, !PT ;  /* 0x0000000114147812 */ /* 0x000fe400078ec0ff */
[----:B------:R-:W-:-:S02]  /*3080*/  SHF.L.U32 R21, R14, R21, RZ ;  /* 0x000000150e157219 */ /* 0x000fc400000006ff */
[----:B------:R-:W2:Y:S01]  /*3090*/  LDG.E R14, desc[UR12][R12.64+0x10] ;  /* 0x0000100c0c0e7981 */ /* 0x000ea2000c1e1900 */
[----:B------:R-:W-:Y:S02]  /*30a0*/  SHF.L.U32 R28, R24, R25, RZ ;  /* 0x00000019181c7219 */ /* 0x000fe400000006ff */
[----:B------:R-:W-:Y:S01]  /*30b0*/  SHF.L.U32 R27, R20, R27, RZ ;  /* 0x0000001b141b7219 */ /* 0x000fe200000006ff */
[----:B------:R-:W3:Y:S04]  /*30c0*/  LDG.E R24, desc[UR12][R12.64+0x14] ;  /* 0x0000140c0c187981 */ /* 0x000ee8000c1e1900 */
[----:B------:R0:W4:Y:S01]  /*30d0*/  LDG.E R20, desc[UR12][R12.64+0x18] ;  /* 0x0000180c0c147981 */ /* 0x000122000c1e1900 */
[----:B-----5:R-:W-:Y:S01]  /*30e0*/  SHF.R.U32.HI R18, RZ, R15, R18 ;  /* 0x0000000fff127219 */ /* 0x020fe20000011612 */
[C---:B------:R-:W-:Y:S01]  /*30f0*/  VIADD R25, R16.reuse, 0xfffffffc ;  /* 0xfffffffc10197836 */ /* 0x040fe20000000000 */
[----:B------:R-:W-:Y:S01]  /*3100*/  LOP3.LUT R21, R27, R21, R28, 0xfe, !PT ;  /* 0x000000151b157212 */ /* 0x000fe200078efe1c */
[----:B------:R-:W-:Y:S01]  /*3110*/  VIADD R27, R16, 0xfffffffb ;  /* 0xfffffffb101b7836 */ /* 0x000fe20000000000 */
[----:B------:R-:W-:-:S02]  /*3120*/  LOP3.LUT R18, R18, 0x1, RZ, 0xc0, !PT ;  /* 0x0000000112127812 */ /* 0x000fc400078ec0ff */
[----:B------:R-:W-:Y:S02]  /*3130*/  SHF.R.U32.HI R26, RZ, R15, R26 ;  /* 0x0000000fff1a7219 */ /* 0x000fe4000001161a */
[----:B------:R-:W-:Y:S01]  /*3140*/  SHF.L.U32 R18, R18, R25, RZ ;  /* 0x0000001912127219 */ /* 0x000fe200000006ff */
[C---:B0-----:R-:W-:Y:S02]  /*3150*/  VIADD R13, R16.reuse, 0xfffffffa ;  /* 0xfffffffa100d7836 */ /* 0x041fe40000000000 */
[----:B------:R-:W-:Y:S01]  /*3160*/  VIADD R25, R16, 0xfffffff9 ;  /* 0xfffffff910197836 */ /* 0x000fe20000000000 */
[----:B------:R-:W-:Y:S01]  /*3170*/  LOP3.LUT R26, R26, 0x1, RZ, 0xc0, !PT ;  /* 0x000000011a1a7812 */ /* 0x000fe200078ec0ff */
[----:B------:R-:W-:Y:S01]  /*3180*/  VIADD R19, R19, 0x8 ;  /* 0x0000000813137836 */ /* 0x000fe20000000000 */
[-C--:B--2---:R-:W-:Y:S02]  /*3190*/  SHF.R.U32.HI R14, RZ, R15.reuse, R14 ;  /* 0x0000000fff0e7219 */ /* 0x084fe4000001160e */
[----:B---3--:R-:W-:-:S02]  /*31a0*/  SHF.R.U32.HI R24, RZ, R15, R24 ;  /* 0x0000000fff187219 */ /* 0x008fc40000011618 */
[----:B------:R-:W-:Y:S02]  /*31b0*/  LOP3.LUT R14, R14, 0x1, RZ, 0xc0, !PT ;  /* 0x000000010e0e7812 */ /* 0x000fe400078ec0ff */
[----:B----4-:R-:W-:Y:S02]  /*31c0*/  SHF.R.U32.HI R20, RZ, R15, R20 ;  /* 0x0000000fff147219 */ /* 0x010fe40000011614 */
[----:B------:R-:W-:Y:S02]  /*31d0*/  LOP3.LUT R24, R24, 0x1, RZ, 0xc0, !PT ;  /* 0x0000000118187812 */ /* 0x000fe400078ec0ff */
[----:B------:R-:W-:Y:S02]  /*31e0*/  SHF.L.U32 R14, R14, R27, RZ ;  /* 0x0000001b0e0e7219 */ /* 0x000fe400000006ff */
[----:B------:R-:W-:Y:S02]  /*31f0*/  LOP3.LUT R20, R20, 0x1, RZ, 0xc0, !PT ;  /* 0x0000000114147812 */ /* 0x000fe400078ec0ff */
[----:B------:R-:W-:Y:S01]  /*3200*/  SHF.L.U32 R24, R24, R13, RZ ;  /* 0x0000000d18187219 */ /* 0x000fe200000006ff */
[----:B------:R-:W-:Y:S01]  /*3210*/  VIADD R13, R16, 0xfffffff8 ;  /* 0xfffffff8100d7836 */ /* 0x000fe20000000000 */
[----:B------:R-:W-:-:S02]  /*3220*/  LOP3.LUT R21, R14, R21, R18, 0xfe, !PT ;  /* 0x000000150e157212 */ /* 0x000fc400078efe12 */
[----:B------:R-:W-:Y:S02]  /*3230*/  SHF.L.U32 R20, R20, R25, RZ ;  /* 0x0000001914147219 */ /* 0x000fe400000006ff */
[----:B------:R-:W-:Y:S02]  /*3240*/  SHF.L.U32 R13, R26, R13, RZ ;  /* 0x0000000d1a0d7219 */ /* 0x000fe400000006ff */
[----:B------:R-:W-:-:S04]  /*3250*/  LOP3.LUT R20, R20, R21, R24, 0xfe, !PT ;  /* 0x0000001514147212 */ /* 0x000fc800078efe18 */
[----:B------:R-:W-:-:S07]  /*3260*/  LOP3.LUT R17, R17, R20, R13, 0xfe, !PT ;  /* 0x0000001411117212 */ /* 0x000fce00078efe0d */
.L_x_110:
        /* <DEDUP_REMOVED lines=12> */
[----:B-1----:R-:W-:Y:S01]  /*3330*/  IMAD.IADD R25, R20, 0x1, R21 ;  /* 0x0000000114197824 */ /* 0x002fe200078e0215 */
[----:B--2---:R-:W-:-:S04]  /*3340*/  SHF.R.U32.HI R18, RZ, R15, R18 ;  /* 0x0000000fff127219 */ /* 0x004fc80000011612 */
[----:B------:R-:W-:Y:S01]  /*3350*/  LOP3.LUT R20, R18, 0x1, RZ, 0xc0, !PT ;  /* 0x0000000112147812 */ /* 0x000fe200078ec0ff */
[----:B------:R-:W-:Y:S01]  /*3360*/  IMAD.IADD R18, R21, 0x1, -R19 ;  /* 0x0000000115127824 */ /* 0x000fe200078e0a13 */
[-C--:B---3--:R-:W-:Y:S01]  /*3370*/  SHF.R.U32.HI R24, RZ, R15.reuse, R24 ;  /* 0x0000000fff187219 */ /* 0x088fe20000011618 */
[----:B------:R-:W-:Y:S01]  /*3380*/  VIADD R19, R19, 0x4 ;  /* 0x0000000413137836 */ /* 0x000fe20000000000 */
[-C--:B----4-:R-:W-:Y:S01]  /*3390*/  SHF.R.U32.HI R14, RZ, R15.reuse, R14 ;  /* 0x0000000fff0e7219 */ /* 0x090fe2000001160e */
[----:B------:R-:W-:Y:S01]  /*33a0*/  VIADD R21, R18, 0xfffffffe ;  /* 0xfffffffe12157836 */ /* 0x000fe20000000000 */
[----:B------:R-:W-:Y:S01]  /*33b0*/  LOP3.LUT R24, R24, 0x1, RZ, 0xc0, !PT ;  /* 0x0000000118187812 */ /* 0x000fe200078ec0ff */
[----:B0-----:R-:W-:Y:S01]  /*33c0*/  VIADD R13, R18, 0xfffffffd ;  /* 0xfffffffd120d7836 */ /* 0x001fe20000000000 */
[----:B-----5:R-:W-:Y:S02]  /*33d0*/  SHF.R.U32.HI R16, RZ, R15, R16 ;  /* 0x0000000fff107219 */ /* 0x020fe40000011610 */
[----:B------:R-:W-:-:S02]  /*33e0*/  LOP3.LUT R14, R14, 0x1, RZ, 0xc0, !PT ;  /* 0x000000010e0e7812 */ /* 0x000fc400078ec0ff */
[----:B------:R-:W-:Y:S01]  /*33f0*/  SHF.L.U32 R20, R20, R25, RZ ;  /* 0x0000001914147219 */ /* 0x000fe200000006ff */
[----:B------:R-:W-:Y:S01]  /*3400*/  VIADD R25, R18, 0xfffffffc ;  /* 0xfffffffc12197836 */ /* 0x000fe20000000000 */
[----:B------:R-:W-:Y:S02]  /*3410*/  SHF.L.U32 R21, R24, R21, RZ ;  /* 0x0000001518157219 */ /* 0x000fe400000006ff */
[----:B------:R-:W-:Y:S02]  /*3420*/  LOP3.LUT R16, R16, 0x1, RZ, 0xc0, !PT ;  /* 0x0000000110107812 */ /* 0x000fe400078ec0ff */
[----:B------:R-:W-:Y:S02]  /*3430*/  SHF.L.U32 R13, R14, R13, RZ ;  /* 0x0000000d0e0d7219 */ /* 0x000fe400000006ff */
[----:B------:R-:W-:Y:S02]  /*3440*/  SHF.L.U32 R16, R16, R25, RZ ;  /* 0x0000001910107219 */ /* 0x000fe400000006ff */
[----:B------:R-:W-:-:S04]  /*3450*/  LOP3.LUT R20, R13, R20, R21, 0xfe, !PT ;  /* 0x000000140d147212 */ /* 0x000fc800078efe15 */
[----:B------:R-:W-:-:S07]  /*3460*/  LOP3.LUT R17, R17, R20, R16, 0xfe, !PT ;  /* 0x0000001411117212 */ /* 0x000fce00078efe10 */
.L_x_111:
        /* <DEDUP_REMOVED lines=27> */
.L_x_109:
[----:B------:R-:W0:Y:S08]  /*3620*/  LDC.64 R12, c[0x0][0x398] ;  /* 0x0000e600ff0c7b82 */ /* 0x000e300000000a00 */
[----:B------:R-:W1:Y:S01]  /*3630*/  LDC R16, c[0x0][0x3a8] ;  /* 0x0000ea00ff107b82 */ /* 0x000e620000000800 */
[----:B0-----:R-:W-:-:S04]  /*3640*/  IMAD.WIDE.U32 R12, R15, 0x4, R12 ;  /* 0x000000040f0c7825 */ /* 0x001fc800078e000c */
[----:B------:R-:W-:Y:S01]  /*3650*/  VIADD R15, R15, 0x1 ;  /* 0x000000010f0f7836 */ /* 0x000fe20000000000 */
[----:B------:R0:W-:Y:S04]  /*3660*/  STG.E desc[UR12][R12.64], R17 ;  /* 0x000000110c007986 */ /* 0x0001e8000c10190c */
[----:B-1----:R-:W-:-:S13]  /*3670*/  ISETP.NE.AND P0, PT, R15, R16, PT ;  /* 0x000000100f00720c */ /* 0x002fda0003f05270 */
        /* <DEDUP_REMOVED lines=13> */
.L_x_114:
[----:B------:R-:W-:Y:S01]  /*3750*/  VIADD R17, R17, 0x1 ;  /* 0x0000000111117836 */ /* 0x000fe20000000000 */
[----:B------:R-:W-:Y:S01]  /*3760*/  UPLOP3.LUT UP0, UPT, UPT, UPT, UPT, 0x80, 0x8 ;  /* 0x000000000008789c */ /* 0x000fe20003f0f070 */
[----:B------:R-:W-:Y:S01]  /*3770*/  PLOP3.LUT P0, PT, PT, PT, PT, 0x8, 0x80 ;  /* 0x000000000080781c */ /* 0x000fe20003f0e170 */
[----:B------:R-:W-:Y:S02]  /*3780*/  UMOV UR14, 0x8 ;  /* 0x00000008000e7882 */ /* 0x000fe40000000000 */
[----:B0-----:R-:W-:-:S13]  /*3790*/  ISETP.NE.AND P1, PT, R17, R16, PT ;  /* 0x000000101100720c */ /* 0x001fda0003f25270 */
        /* <DEDUP_REMOVED lines=9> */
.L_x_113:
[----:B------:R-:W-:Y:S05]  /*3830*/  @P0 BRA `(.L_x_84) ;  /* 0x0000003800580947 */ /* 0x000fea0003800000 */
[----:B------:R-:W-:Y:S01]  /*3840*/  PLOP3.LUT P0, PT, PT, PT, PT, 0x8, 0x80 ;  /* 0x000000000080781c */ /* 0x000fe20003f0e170 */
[----:B------:R-:W-:Y:S01]  /*3850*/  UPLOP3.LUT UP0, UPT, UPT, UPT, UPT, 0x80, 0x8 ;  /* 0x000000000008789c */ /* 0x000fe20003f0f070 */
[----:B------:R-:W-:-:S11]  /*3860*/  UMOV UR14, 0x8 ;  /* 0x00000008000e7882 */ /* 0x000fd60000000000 */
.L_x_85:
[----:B------:R-:W-:-:S13]  /*3870*/  ISETP.GE.AND P2, PT, R16, 0x1, PT ;  /* 0x000000011000780c */ /* 0x000fda0003f46270 */
[----:B------:R-:W-:Y:S05]  /*3880*/  @!P2 BRA `(.L_x_115) ;  /* 0x000000080060a947 */ /* 0x000fea0003800000 */
[----:B------:R-:W-:Y:S01]  /*3890*/  ISETP.GE.U32.AND P1, PT, R5, 0xf, PT ;  /* 0x0000000f0500780c */ /* 0x000fe20003f26070 */
[----:B------:R-:W-:-:S12]  /*38a0*/  IMAD.MOV.U32 R17, RZ, RZ, RZ ;  /* 0x000000ffff117224 */ /* 0x000fd800078e00ff */
[----:B------:R-:W-:Y:S05]  /*38b0*/  @!P1 BRA `(.L_x_116) ;  /* 0x0000000000a49947 */ /* 0x000fea0003800000 */
[----:B------:R-:W-:-:S07]  /*38c0*/  IMAD.MOV.U32 R17, RZ, RZ, RZ ;  /* 0x000000ffff117224 */ /* 0x000fce00078e00ff */
.L_x_117:
[----:B-1----:R-:W0:Y:S08]  /*38d0*/  LDC.64 R12, c[0x0][0x388] ;  /* 0x0000e200ff0c7b82 */ /* 0x002e300000000a00 */
        /* <DEDUP_REMOVED lines=38> */
[----:B------:R-:W-:-:S07]  /*3b40*/  IMAD.MOV.U32 R17, RZ, RZ, R8 ;  /* 0x000000ffff117224 */ /* 0x000fce00078e0008 */
.L_x_116:
[----:B------:R-:W-:-:S13]  /*3b50*/  ISETP.NE.AND P1, PT, R6, RZ, PT ;  /* 0x000000ff0600720c */ /* 0x000fda0003f25270 */
[----:B------:R-:W-:Y:S05]  /*3b60*/  @!P1 BRA `(.L_x_118) ;  /* 0x0000000000e09947 */ /* 0x000fea0003800000 */
[----:B------:R-:W-:Y:S02]  /*3b70*/  ISETP.GE.U32.AND P1, PT, R22, 0x7, PT ;  /* 0x000000071600780c */ /* 0x000fe40003f26070 */
[----:B------:R-:W-:-:S11]  /*3b80*/  ISETP.NE.AND P3, PT, R7, RZ, PT ;  /* 0x000000ff0700720c */ /* 0x000fd60003f65270 */
[----:B------:R-:W-:Y:S05]  /*3b90*/  @!P1 BRA `(.L_x_119) ;  /* 0x0000000000549947 */ /* 0x000fea0003800000 */
        /* <DEDUP_REMOVED lines=21> */
.L_x_119:
[----:B------:R-:W-:Y:S05]  /*3cf0*/  @!P3 BRA `(.L_x_118) ;  /* 0x00000000007cb947 */ /* 0x000fea0003800000 */
[----:B------:R-:W-:Y:S02]  /*3d00*/  ISETP.GE.U32.AND P1, PT, R23, 0x3, PT ;  /* 0x000000031700780c */ /* 0x000fe40003f26070 */
[----:B------:R-:W-:-:S11]  /*3d10*/  ISETP.NE.AND P3, PT, R9, RZ, PT ;  /* 0x000000ff0900720c */ /* 0x000fd60003f65270 */
[----:B------:R-:W-:Y:S05]  /*3d20*/  @!P1 BRA `(.L_x_120) ;  /* 0x0000000000349947 */ /* 0x000fea0003800000 */
[----:B-1----:R-:W0:Y:S08]  /*3d30*/  LDC.64 R12, c[0x0][0x388] ;  /* 0x0000e200ff0c7b82 */ /* 0x002e300000000a00 */
[----:B--234-:R-:W1:Y:S01]  /*3d40*/  LDC.64 R14, c[0x0][0x398] ;  /* 0x0000e600ff0e7b82 */ /* 0x01ce620000000a00 */
        /* <DEDUP_REMOVED lines=11> */
.L_x_120:
[----:B------:R-:W-:Y:S05]  /*3e00*/  @!P3 BRA `(.L_x_118) ;  /* 0x000000000038b947 */ /* 0x000fea0003800000 */
[----:B-1----:R-:W1:Y:S08]  /*3e10*/  LDC.64 R12, c[0x0][0x388] ;  /* 0x0000e200ff0c7b82 */ /* 0x002e700000000a00 */
[----:B0-234-:R-:W0:Y:S01]  /*3e20*/  LDC.64 R14, c[0x0][0x398] ;  /* 0x0000e600ff0e7b82 */ /* 0x01de220000000a00 */
[----:B-1----:R-:W-:-:S05]  /*3e30*/  IMAD.WIDE.U32 R12, R17, 0x4, R12 ;  /* 0x00000004110c7825 */ /* 0x002fca00078e000c */
        /* <DEDUP_REMOVED lines=11> */
.L_x_118:
[----:B01234-:R-:W-:-:S07]  /*3ef0*/  IMAD.MOV.U32 R15, RZ, RZ, RZ ;  /* 0x000000ffff0f7224 */ /* 0x01ffce00078e00ff */
.L_x_124:
[----:B------:R-:W0:Y:S08]  /*3f00*/  LDC.64 R12, c[0x0][0x398] ;  /* 0x0000e600ff0c7b82 */ /* 0x000e300000000a00 */
[----:B------:R-:W1:Y:S01]  /*3f10*/  LDC R16, c[0x0][0x3a8] ;  /* 0x0000ea00ff107b82 */ /* 0x000e620000000800 */
[----:B0-----:R-:W-:-:S05]  /*3f20*/  IMAD.WIDE.U32 R12, R15, 0x4, R12 ;  /* 0x000000040f0c7825 */ /* 0x001fca00078e000c */
[----:B------:R0:W5:Y:S01]  /*3f30*/  LDG.E R14, desc[UR12][R12.64] ;  /* 0x0000000c0c0e7981 */ /* 0x000162000c1e1900 */
[----:B------:R-:W-:-:S07]  /*3f40*/  IMAD.MOV.U32 R17, RZ, RZ, RZ ;  /* 0x000000ffff117224 */ /* 0x000fce00078e00ff */
.L_x_122:
[----:B0----5:R-:W-:-:S04]  /*3f50*/  SHF.R.U32.HI R12, RZ, R17, R14 ;  /* 0x00000011ff0c7219 */ /* 0x021fc8000001160e */
[----:B------:R-:W-:-:S04]  /*3f60*/  LOP3.LUT R12, R12, 0x1, RZ, 0xc0, !PT ;  /* 0x000000010c0c7812 */ /* 0x000fc800078ec0ff */
[----:B------:R-:W-:-:S13]  /*3f70*/  ISETP.NE.U32.AND P1, PT, R12, 0x1, PT ;  /* 0x000000010c00780c */ /* 0x000fda0003f25070 */
[----:B------:R-:W-:Y:S05]  /*3f80*/  @!P1 BRA `(.L_x_121) ;  /* 0x0000000000149947 */ /* 0x000fea0003800000 */
[----:B------:R-:W-:-:S05]  /*3f90*/  VIADD R17, R17, 0x1 ;  /* 0x0000000111117836 */ /* 0x000fca0000000000 */
[----:B-1----:R-:W-:-:S13]  /*3fa0*/  ISETP.NE.AND P1, PT, R17, R16, PT ;  /* 0x000000101100720c */ /* 0x002fda0003f25270 */
[----:B------:R-:W-:Y:S05]  /*3fb0*/  @P1 BRA `(.L_x_122) ;  /* 0xfffffffc00e41947 */ /* 0x000fea000383ffff */
[----:B------:R-:W-:Y:S01]  /*3fc0*/  IMAD.MOV.U32 R17, RZ, RZ, RZ ;  /* 0x000000ffff117224 */ /* 0x000fe200078e00ff */
[----:B------:R-:W-:Y:S06]  /*3fd0*/  BRA `(.L_x_123) ;  /* 0x0000000000147947 */ /* 0x000fec0003800000 */
.L_x_121:
[----:B-1----:R-:W0:Y:S01]  /*3fe0*/  LDC R16, c[0x0][0x3a8] ;  /* 0x0000ea00ff107b82 */ /* 0x002e220000000800 */
[----:B------:R-:W-:Y:S01]  /*3ff0*/  LOP3.LUT R17, RZ, R17, RZ, 0x33, !PT ;  /* 0x00000011ff117212 */ /* 0x000fe200078e33ff */
[----:B------:R-:W-:-:S04]  /*4000*/  IMAD.MOV.U32 R12, RZ, RZ, 0x1 ;  /* 0x00000001ff0c7424 */ /* 0x000fc800078e00ff */
[----:B0-----:R-:W-:-:S05]  /*4010*/  IMAD.IADD R17, R17, 0x1, R16 ;  /* 0x0000000111117824 */ /* 0x001fca00078e0210 */
[----:B------:R-:W-:-:S07]  /*4020*/  SHF.L.U32 R17, R12, R17, RZ ;  /* 0x000000110c117219 */ /* 0x000fce00000006ff */
.L_x_123:
[----:B------:R-:W0:Y:S02]  /*4030*/  LDC.64 R12, c[0x0][0x390] ;  /* 0x0000e400ff0c7b82 */ /* 0x000e240000000a00 */
[----:B0-----:R-:W-:-:S04]  /*4040*/  IMAD.WIDE.U32 R12, R15, 0x4, R12 ;  /* 0x000000040f0c7825 */ /* 0x001fc800078e000c */
[----:B------:R-:W-:Y:S01]  /*4050*/  VIADD R15, R15, 0x1 ;  /* 0x000000010f0f7836 */ /* 0x000fe20000000000 */
[----:B------:R0:W-:Y:S04]  /*4060*/  STG.E desc[UR12][R12.64], R17 ;  /* 0x000000110c007986 */ /* 0x0001e8000c10190c */
[----:B------:R-:W-:-:S13]  /*4070*/  ISETP.NE.AND P1, PT, R15, R16, PT ;  /* 0x000000100f00720c */ /* 0x000fda0003f25270 */
        /* <DEDUP_REMOVED lines=13> */
.L_x_126:
[----:B------:R-:W-:-:S05]  /*4150*/  VIADD R17, R17, 0x1 ;  /* 0x0000000111117836 */ /* 0x000fca0000000000 */
        /* <DEDUP_REMOVED lines=10> */
.L_x_125:
[----:B------:R-:W-:Y:S05]  /*4200*/  @P1 BRA `(.L_x_84) ;  /* 0x0000002c00e41947 */ /* 0x000fea0003800000 */
.L_x_115:
[----:B------:R-:W-:Y:S05]  /*4210*/  BRA.U !UP0, `(.L_x_127) ;  /* 0x0000002d08b07547 */ /* 0x000fea000b800000 */
[----:B------:R-:W-:Y:S05]  /*4220*/  @!P2 BRA `(.L_x_128) ;  /* 0x0000000c00e4a947 */ /* 0x000fea0003800000 */
[----:B--2---:R-:W-:-:S07]  /*4230*/  IMAD.MOV.U32 R15, RZ, RZ, RZ ;  /* 0x000000ffff0f7224 */ /* 0x004fce00078e00ff */
.L_x_134:
[----:B------:R-:W-:Y:S01]  /*4240*/  ISETP.GE.U32.AND P1, PT, R5, 0xf, PT ;  /* 0x0000000f0500780c */ /* 0x000fe20003f26070 */
[----:B------:R-:W-:Y:S02]  /*4250*/  IMAD.MOV.U32 R19, RZ, RZ, RZ ;  /* 0x000000ffff137224 */ /* 0x000fe400078e00ff */
[----:B------:R-:W-:-:S10]  /*4260*/  IMAD.MOV.U32 R17, RZ, RZ, RZ ;  /* 0x000000ffff117224 */ /* 0x000fd400078e00ff */
[----:B------:R-:W-:Y:S05]  /*4270*/  @!P1 BRA `(.L_x_129) ;  /* 0x00000004008c9947 */ /* 0x000fea0003800000 */
[----:B------:R-:W-:Y:S02]  /*4280*/  IMAD.MOV.U32 R19, RZ, RZ, RZ ;  /* 0x000000ffff137224 */ /* 0x000fe400078e00ff */
[----:B------:R-:W-:-:S07]  /*4290*/  IMAD.MOV.U32 R17, RZ, RZ, RZ ;  /* 0x000000ffff117224 */ /* 0x000fce00078e00ff */
.L_x_130:
[----:B-1----:R-:W0:Y:S08]  /*42a0*/  LDC.64 R12, c[0x0][0x390] ;  /* 0x0000e400ff0c7b82 */ /* 0x002e300000000a00 */
        /* <DEDUP_REMOVED lines=96> */
.L_x_129:
[----:B------:R-:W-:-:S13]  /*48b0*/  ISETP.NE.AND P1, PT, R6, RZ, PT ;  /* 0x000000ff0600720c */ /* 0x000fda0003f25270 */
[----:B------:R-:W-:Y:S05]  /*48c0*/  @!P1 BRA `(.L_x_131) ;  /* 0x0000000400c09947 */ /* 0x000fea0003800000 */
[----:B------:R-:W-:Y:S02]  /*48d0*/  ISETP.GE.U32.AND P1, PT, R22, 0x7, PT ;  /* 0x000000071600780c */ /* 0x000fe40003f26070 */
[----:B------:R-:W-:-:S11]  /*48e0*/  ISETP.NE.AND P2, PT, R7, RZ, PT ;  /* 0x000000ff0700720c */ /* 0x000fd60003f45270 */
[----:B------:R-:W-:Y:S05]  /*48f0*/  @!P1 BRA `(.L_x_132) ;  /* 0x0000000000c89947 */ /* 0x000fea0003800000 */
[----:B-1----:R-:W0:Y:S08]  /*4900*/  LDC.64 R12, c[0x0][0x390] ;  /* 0x0000e400ff0c7b82 */ /* 0x002e300000000a00 */
        /* <DEDUP_REMOVED lines=49> */
.L_x_132:
        /* <DEDUP_REMOVED lines=32> */
.L_x_133:
[----:B------:R-:W-:Y:S05]  /*4e20*/  @!P2 BRA `(.L_x_131) ;  /* 0x000000000068a947 */ /* 0x000fea0003800000 */
[----:B-1----:R-:W0:Y:S08]  /*4e30*/  LDC.64 R12, c[0x0][0x390] ;  /* 0x0000e400ff0c7b82 */ /* 0x002e300000000a00 */
        /* <DEDUP_REMOVED lines=25> */
.L_x_131:
[----:B-1----:R-:W0:Y:S08]  /*4fd0*/  LDC.64 R12, c[0x0][0x398] ;  /* 0x0000e600ff0c7b82 */ /* 0x002e300000000a00 */
        /* <DEDUP_REMOVED lines=18> */
.L_x_136:
        /* <DEDUP_REMOVED lines=11> */
.L_x_135:
[----:B------:R-:W-:Y:S05]  /*51b0*/  @P1 BRA `(.L_x_84) ;  /* 0x0000001c00f81947 */ /* 0x000fea0003800000 */
.L_x_128:
[----:B------:R-:W-:-:S13]  /*51c0*/  ISETP.LT.OR P0, PT, R16, 0x1, P0 ;  /* 0x000000011000780c */ /* 0x000fda0000701670 */
[----:B------:R-:W-:Y:S05]  /*51d0*/  @P0 BRA `(.L_x_127) ;  /* 0x0000001c00c00947 */ /* 0x000fea0003800000 */
[----:B-1----:R-:W-:-:S07]  /*51e0*/  IMAD.MOV.U32 R12, RZ, RZ, RZ ;  /* 0x000000ffff0c7224 */ /* 0x002fce00078e00ff */
.L_x_142:
[----:B------:R-:W-:Y:S01]  /*51f0*/  ISETP.GE.U32.AND P1, PT, R5, 0xf, PT ;  /* 0x0000000f0500780c */ /* 0x000fe20003f26070 */
[----:B------:R-:W-:Y:S02]  /*5200*/  IMAD.MOV.U32 R17, RZ, RZ, RZ ;  /* 0x000000ffff117224 */ /* 0x000fe400078e00ff */
[----:B------:R-:W-:-:S10]  /*5210*/  IMAD.MOV.U32 R13, RZ, RZ, RZ ;  /* 0x000000ffff0d7224 */ /* 0x000fd400078e00ff */
[----:B------:R-:W-:Y:S05]  /*5220*/  @!P1 BRA `(.L_x_137) ;  /* 0x00000004008c9947 */ /* 0x000fea0003800000 */
[----:B------:R-:W-:Y:S02]  /*5230*/  IMAD.MOV.U32 R17, RZ, RZ, RZ ;  /* 0x000000ffff117224 */ /* 0x000fe400078e00ff */
[----:B------:R-:W-:-:S07]  /*5240*/  IMAD.MOV.U32 R13, RZ, RZ, RZ ;  /* 0x000000ffff0d7224 */ /* 0x000fce00078e00ff */
.L_x_138:
[----:B--2---:R-:W0:Y:S08]  /*5250*/  LDC.64 R14, c[0x0][0x398] ;  /* 0x0000e600ff0e7b82 */ /* 0x004e300000000a00 */
        /* <DEDUP_REMOVED lines=96> */
.L_x_137:
        /* <DEDUP_REMOVED lines=55> */
.L_x_140:
        /* <DEDUP_REMOVED lines=32> */
.L_x_141:
        /* <DEDUP_REMOVED lines=27> */
.L_x_139:
        /* <DEDUP_REMOVED lines=19> */
.L_x_145:
        /* <DEDUP_REMOVED lines=11> */
.L_x_143:
[----:B------:R-:W-:Y:S05]  /*6160*/  @P0 BRA `(.L_x_84) ;  /* 0x00000010000c0947 */ /* 0x000fea0003800000 */
.L_x_144:
[----:B0-----:R-:W-:-:S07]  /*6170*/  IMAD.MOV.U32 R12, RZ, RZ, RZ ;  /* 0x000000ffff0c7224 */ /* 0x001fce00078e00ff */
.L_x_151:
[----:B------:R-:W-:Y:S02]  /*6180*/  IMAD.MOV.U32 R17, RZ, RZ, RZ ;  /* 0x000000ffff117224 */ /* 0x000fe400078e00ff */
[----:B------:R-:W-:Y:S01]  /*6190*/  IMAD.MOV.U32 R13, RZ, RZ, RZ ;  /* 0x000000ffff0d7224 */ /* 0x000fe200078e00ff */
[----:B------:R-:W-:Y:S06]  /*61a0*/  @!P1 BRA `(.L_x_146) ;  /* 0x00000004008c9947 */ /* 0x000fec0003800000 */
[----:B------:R-:W-:Y:S02]  /*61b0*/  IMAD.MOV.U32 R17, RZ, RZ, RZ ;  /* 0x000000ffff117224 */ /* 0x000fe400078e00ff */
[----:B------:R-:W-:-:S07]  /*61c0*/  IMAD.MOV.U32 R13, RZ, RZ, RZ ;  /* 0x000000ffff0d7224 */ /* 0x000fce00078e00ff */
.L_x_147:
        /* <DEDUP_REMOVED lines=97> */
.L_x_146:
        /* <DEDUP_REMOVED lines=54> */
.L_x_149:
        /* <DEDUP_REMOVED lines=32> */
.L_x_150:
        /* <DEDUP_REMOVED lines=27> */
.L_x_148:
        /* <DEDUP_REMOVED lines=19> */
.L_x_153:
        /* <DEDUP_REMOVED lines=11> */
.L_x_152:
[----:B------:R-:W-:Y:S05]  /*70d0*/  @P0 BRA `(.L_x_84) ;  /* 0x0000000000300947 */ /* 0x000fea0003800000 */
.L_x_127:
[----:B------:R-:W0:Y:S02]  /*70e0*/  LDC.64 R16, c[0x0][0x380] ;  /* 0x0000e000ff107b82 */ /* 0x000e240000000a00 */
[----:B01----:R-:W3:Y:S04]  /*70f0*/  LDG.E.64 R12, desc[UR12][R16.64+0x8] ;  /* 0x0000080c100c7981 */ /* 0x003ee8000c1e1b00 */
        /* <DEDUP_REMOVED lines=8> */
.L_x_83:
[----:B------:R-:W-:-:S13]  /*7180*/  ISETP.NE.AND P0, PT, R17, RZ, PT ;  /* 0x000000ff1100720c */ /* 0x000fda0003f05270 */
[----:B------:R-:W-:Y:S05]  /*7190*/  @P0 BRA `(.L_x_154) ;  /* 0x0000000000500947 */ /* 0x000fea0003800000 */
.L_x_84:
        /* <DEDUP_REMOVED lines=20> */
.L_x_154:
        /* <DEDUP_REMOVED lines=26> */
.L_x_156:
        /* <DEDUP_REMOVED lines=16> */
.L_x_159:


//--------------------- .nv.shared._Z16sgpu_cuda_kerneliiPjS_S_S_i --------------------------
	.section	.nv.shared._Z16sgpu_cuda_kerneliiPjS_S_S_i,"aw",@nobits
	.sectionflags	@""
	.align	4
.nv.shared._Z16sgpu_cuda_kerneliiPjS_S_S_i:
	.zero		16768


//--------------------- .nv.shared.reserved.0     --------------------------
	.section	.nv.shared.reserved.0,"aw",@nobits
	.weak		__nv_reservedSMEM_offset_0_alias
	.size		__nv_reservedSMEM_offset_0_alias, 0, 64
	.other		__nv_reservedSMEM_offset_0_alias,@"STO_CUDA_RESERVED_SHARED STV_DEFAULT"
__nv_reservedSMEM_offset_0_alias:
	.zero		0
	.zero		64


//--------------------- .nv.constant0._Z16sgpu_cuda_kerneliiPjS_S_S_i --------------------------
	.section	.nv.constant0._Z16sgpu_cuda_kerneliiPjS_S_S_i,"a",@progbits
	.sectionflags	@""
	.align	4
.nv.constant0._Z16sgpu_cuda_kerneliiPjS_S_S_i:
	.zero		940


//--------------------- .nv.constant0._Z22nqueen_cuda_backTrack1PlPiS0_S0_liiiiii --------------------------
	.section	.nv.constant0._Z22nqueen_cuda_backTrack1PlPiS0_S0_liiiiii,"a",@progbits
	.sectionflags	@""
	.align	4
.nv.constant0._Z22nqueen_cuda_backTrack1PlPiS0_S0_liiiiii:
	.zero		960


//--------------------- .nv.constant0._Z22nqueen_cuda_backTrack2PlPiS0_S0_liiiiii --------------------------
	.section	.nv.constant0._Z22nqueen_cuda_backTrack2PlPiS0_S0_liiiiii,"a",@progbits
	.sectionflags	@""
	.align	4
.nv.constant0._Z22nqueen_cuda_backTrack2PlPiS0_S0_liiiiii:
	.zero		960


//--------------------- SYMBOLS --------------------------

	.type		.nv.reservedSmem.offset0,@object
	.size		.nv.reservedSmem.offset0,0x4
	.type		.nv.reservedSmem.cap,@object
	.size		.nv.reservedSmem.cap,0x4
